//
// Generated by NVIDIA NVVM Compiler
//
// Compiler Build ID: CL-36424714
// Cuda compilation tools, release 13.0, V13.0.88
// Based on NVVM 20.0.0
//

.version 9.0
.target sm_100
.address_size 64

	// .globl	_Z15minReduceKernelPKfPfPmmmmmm

.visible .entry _Z15minReduceKernelPKfPfPmmmmmm(
	.param .u64 .ptr .align 1 _Z15minReduceKernelPKfPfPmmmmmm_param_0,
	.param .u64 .ptr .align 1 _Z15minReduceKernelPKfPfPmmmmmm_param_1,
	.param .u64 .ptr .align 1 _Z15minReduceKernelPKfPfPmmmmmm_param_2,
	.param .u64 _Z15minReduceKernelPKfPfPmmmmmm_param_3,
	.param .u64 _Z15minReduceKernelPKfPfPmmmmmm_param_4,
	.param .u64 _Z15minReduceKernelPKfPfPmmmmmm_param_5,
	.param .u64 _Z15minReduceKernelPKfPfPmmmmmm_param_6,
	.param .u64 _Z15minReduceKernelPKfPfPmmmmmm_param_7
)
{
	.reg .pred 	%p<12>;
	.reg .b32 	%r<13>;
	.reg .b32 	%f<83>;
	.reg .b64 	%rd<144>;

	ld.param.u64 	%rd31, [_Z15minReduceKernelPKfPfPmmmmmm_param_0];
	ld.param.u64 	%rd28, [_Z15minReduceKernelPKfPfPmmmmmm_param_1];
	ld.param.u64 	%rd32, [_Z15minReduceKernelPKfPfPmmmmmm_param_5];
	ld.param.u64 	%rd29, [_Z15minReduceKernelPKfPfPmmmmmm_param_6];
	ld.param.u64 	%rd30, [_Z15minReduceKernelPKfPfPmmmmmm_param_7];
	cvta.to.global.u64 	%rd1, %rd31;
	mov.u32 	%r2, %ctaid.x;
	mov.u32 	%r3, %ntid.x;
	mov.u32 	%r4, %tid.x;
	mad.lo.s32 	%r1, %r2, %r3, %r4;
	cvt.u32.u64 	%r5, %rd32;
	cvt.u32.u64 	%r6, %rd29;
	mul.lo.s32 	%r7, %r6, %r5;
	setp.ge.s32 	%p1, %r1, %r7;
	@%p1 bra 	$L__BB0_17;
	cvt.s64.s32 	%rd2, %r1;
	or.b64  	%rd33, %rd2, %rd29;
	and.b64  	%rd34, %rd33, -4294967296;
	setp.ne.s64 	%p2, %rd34, 0;
	@%p2 bra 	$L__BB0_3;
	cvt.u32.u64 	%r9, %rd2;
	div.u32 	%r10, %r9, %r6;
	mul.lo.s32 	%r11, %r10, %r6;
	sub.s32 	%r12, %r9, %r11;
	cvt.u64.u32 	%rd135, %r10;
	cvt.u64.u32 	%rd136, %r12;
	bra.uni 	$L__BB0_4;
$L__BB0_3:
	div.u64 	%rd135, %rd2, %rd29;
	mul.lo.s64 	%rd35, %rd135, %rd29;
	sub.s64 	%rd136, %rd2, %rd35;
$L__BB0_4:
	setp.eq.s64 	%p3, %rd30, 0;
	mov.f32 	%f82, 0f7F800000;
	@%p3 bra 	$L__BB0_16;
	mul.lo.s64 	%rd9, %rd135, %rd30;
	and.b64  	%rd10, %rd30, 15;
	setp.lt.u64 	%p4, %rd30, 16;
	mov.f32 	%f82, 0f7F800000;
	mov.b64 	%rd140, 0;
	@%p4 bra 	$L__BB0_8;
	and.b64  	%rd140, %rd30, -16;
	shl.b64 	%rd12, %rd29, 2;
	mov.f32 	%f82, 0f7F800000;
	mov.b64 	%rd138, 0;
	mov.u64 	%rd137, %rd140;
$L__BB0_7:
	.pragma "nounroll";
	add.s64 	%rd38, %rd138, %rd9;
	mad.lo.s64 	%rd39, %rd38, %rd29, %rd136;
	shl.b64 	%rd40, %rd39, 2;
	add.s64 	%rd41, %rd1, %rd40;
	ld.global.f32 	%f18, [%rd41];
	min.f32 	%f19, %f82, %f18;
	add.s64 	%rd42, %rd41, %rd12;
	ld.global.f32 	%f20, [%rd42];
	min.f32 	%f21, %f19, %f20;
	add.s64 	%rd43, %rd42, %rd12;
	ld.global.f32 	%f22, [%rd43];
	min.f32 	%f23, %f21, %f22;
	add.s64 	%rd44, %rd43, %rd12;
	ld.global.f32 	%f24, [%rd44];
	min.f32 	%f25, %f23, %f24;
	add.s64 	%rd45, %rd44, %rd12;
	ld.global.f32 	%f26, [%rd45];
	min.f32 	%f27, %f25, %f26;
	add.s64 	%rd46, %rd45, %rd12;
	ld.global.f32 	%f28, [%rd46];
	min.f32 	%f29, %f27, %f28;
	add.s64 	%rd47, %rd46, %rd12;
	ld.global.f32 	%f30, [%rd47];
	min.f32 	%f31, %f29, %f30;
	add.s64 	%rd48, %rd47, %rd12;
	ld.global.f32 	%f32, [%rd48];
	min.f32 	%f33, %f31, %f32;
	add.s64 	%rd49, %rd48, %rd12;
	ld.global.f32 	%f34, [%rd49];
	min.f32 	%f35, %f33, %f34;
	add.s64 	%rd50, %rd49, %rd12;
	ld.global.f32 	%f36, [%rd50];
	min.f32 	%f37, %f35, %f36;
	add.s64 	%rd51, %rd50, %rd12;
	ld.global.f32 	%f38, [%rd51];
	min.f32 	%f39, %f37, %f38;
	add.s64 	%rd52, %rd51, %rd12;
	ld.global.f32 	%f40, [%rd52];
	min.f32 	%f41, %f39, %f40;
	add.s64 	%rd53, %rd52, %rd12;
	ld.global.f32 	%f42, [%rd53];
	min.f32 	%f43, %f41, %f42;
	add.s64 	%rd54, %rd53, %rd12;
	ld.global.f32 	%f44, [%rd54];
	min.f32 	%f45, %f43, %f44;
	add.s64 	%rd55, %rd54, %rd12;
	ld.global.f32 	%f46, [%rd55];
	min.f32 	%f47, %f45, %f46;
	add.s64 	%rd56, %rd55, %rd12;
	ld.global.f32 	%f48, [%rd56];
	min.f32 	%f82, %f47, %f48;
	add.s64 	%rd138, %rd138, 16;
	add.s64 	%rd137, %rd137, -16;
	setp.ne.s64 	%p5, %rd137, 0;
	@%p5 bra 	$L__BB0_7;
$L__BB0_8:
	setp.eq.s64 	%p6, %rd10, 0;
	@%p6 bra 	$L__BB0_16;
	and.b64  	%rd18, %rd30, 7;
	setp.lt.u64 	%p7, %rd10, 8;
	@%p7 bra 	$L__BB0_11;
	add.s64 	%rd57, %rd140, %rd9;
	mad.lo.s64 	%rd58, %rd57, %rd29, %rd136;
	shl.b64 	%rd59, %rd58, 2;
	add.s64 	%rd60, %rd1, %rd59;
	ld.global.f32 	%f50, [%rd60];
	min.f32 	%f51, %f82, %f50;
	add.s64 	%rd61, %rd140, 1;
	and.b64  	%rd62, %rd61, 4294967295;
	add.s64 	%rd63, %rd62, %rd9;
	mad.lo.s64 	%rd64, %rd63, %rd29, %rd136;
	shl.b64 	%rd65, %rd64, 2;
	add.s64 	%rd66, %rd1, %rd65;
	ld.global.f32 	%f52, [%rd66];
	min.f32 	%f53, %f51, %f52;
	add.s64 	%rd67, %rd140, 2;
	and.b64  	%rd68, %rd67, 4294967295;
	add.s64 	%rd69, %rd68, %rd9;
	mad.lo.s64 	%rd70, %rd69, %rd29, %rd136;
	shl.b64 	%rd71, %rd70, 2;
	add.s64 	%rd72, %rd1, %rd71;
	ld.global.f32 	%f54, [%rd72];
	min.f32 	%f55, %f53, %f54;
	add.s64 	%rd73, %rd140, 3;
	and.b64  	%rd74, %rd73, 4294967295;
	add.s64 	%rd75, %rd74, %rd9;
	mad.lo.s64 	%rd76, %rd75, %rd29, %rd136;
	shl.b64 	%rd77, %rd76, 2;
	add.s64 	%rd78, %rd1, %rd77;
	ld.global.f32 	%f56, [%rd78];
	min.f32 	%f57, %f55, %f56;
	add.s64 	%rd79, %rd140, 4;
	and.b64  	%rd80, %rd79, 4294967295;
	add.s64 	%rd81, %rd80, %rd9;
	mad.lo.s64 	%rd82, %rd81, %rd29, %rd136;
	shl.b64 	%rd83, %rd82, 2;
	add.s64 	%rd84, %rd1, %rd83;
	ld.global.f32 	%f58, [%rd84];
	min.f32 	%f59, %f57, %f58;
	add.s64 	%rd85, %rd140, 5;
	and.b64  	%rd86, %rd85, 4294967295;
	add.s64 	%rd87, %rd86, %rd9;
	mad.lo.s64 	%rd88, %rd87, %rd29, %rd136;
	shl.b64 	%rd89, %rd88, 2;
	add.s64 	%rd90, %rd1, %rd89;
	ld.global.f32 	%f60, [%rd90];
	min.f32 	%f61, %f59, %f60;
	add.s64 	%rd91, %rd140, 6;
	and.b64  	%rd92, %rd91, 4294967295;
	add.s64 	%rd93, %rd92, %rd9;
	mad.lo.s64 	%rd94, %rd93, %rd29, %rd136;
	shl.b64 	%rd95, %rd94, 2;
	add.s64 	%rd96, %rd1, %rd95;
	ld.global.f32 	%f62, [%rd96];
	min.f32 	%f63, %f61, %f62;
	add.s64 	%rd97, %rd140, 7;
	and.b64  	%rd98, %rd97, 4294967295;
	add.s64 	%rd99, %rd98, %rd9;
	mad.lo.s64 	%rd100, %rd99, %rd29, %rd136;
	shl.b64 	%rd101, %rd100, 2;
	add.s64 	%rd102, %rd1, %rd101;
	ld.global.f32 	%f64, [%rd102];
	min.f32 	%f82, %f63, %f64;
	add.s64 	%rd103, %rd140, 8;
	and.b64  	%rd140, %rd103, 4294967295;
$L__BB0_11:
	setp.eq.s64 	%p8, %rd18, 0;
	@%p8 bra 	$L__BB0_16;
	and.b64  	%rd142, %rd30, 3;
	setp.lt.u64 	%p9, %rd18, 4;
	@%p9 bra 	$L__BB0_14;
	add.s64 	%rd104, %rd140, %rd9;
	mad.lo.s64 	%rd105, %rd104, %rd29, %rd136;
	shl.b64 	%rd106, %rd105, 2;
	add.s64 	%rd107, %rd1, %rd106;
	ld.global.f32 	%f66, [%rd107];
	min.f32 	%f67, %f82, %f66;
	add.s64 	%rd108, %rd140, 1;
	and.b64  	%rd109, %rd108, 4294967295;
	add.s64 	%rd110, %rd109, %rd9;
	mad.lo.s64 	%rd111, %rd110, %rd29, %rd136;
	shl.b64 	%rd112, %rd111, 2;
	add.s64 	%rd113, %rd1, %rd112;
	ld.global.f32 	%f68, [%rd113];
	min.f32 	%f69, %f67, %f68;
	add.s64 	%rd114, %rd140, 2;
	and.b64  	%rd115, %rd114, 4294967295;
	add.s64 	%rd116, %rd115, %rd9;
	mad.lo.s64 	%rd117, %rd116, %rd29, %rd136;
	shl.b64 	%rd118, %rd117, 2;
	add.s64 	%rd119, %rd1, %rd118;
	ld.global.f32 	%f70, [%rd119];
	min.f32 	%f71, %f69, %f70;
	add.s64 	%rd120, %rd140, 3;
	and.b64  	%rd121, %rd120, 4294967295;
	add.s64 	%rd122, %rd121, %rd9;
	mad.lo.s64 	%rd123, %rd122, %rd29, %rd136;
	shl.b64 	%rd124, %rd123, 2;
	add.s64 	%rd125, %rd1, %rd124;
	ld.global.f32 	%f72, [%rd125];
	min.f32 	%f82, %f71, %f72;
	add.s64 	%rd126, %rd140, 4;
	and.b64  	%rd140, %rd126, 4294967295;
$L__BB0_14:
	setp.eq.s64 	%p10, %rd142, 0;
	@%p10 bra 	$L__BB0_16;
$L__BB0_15:
	.pragma "nounroll";
	add.s64 	%rd127, %rd140, %rd9;
	mad.lo.s64 	%rd128, %rd127, %rd29, %rd136;
	shl.b64 	%rd129, %rd128, 2;
	add.s64 	%rd130, %rd1, %rd129;
	ld.global.f32 	%f73, [%rd130];
	min.f32 	%f82, %f82, %f73;
	add.s64 	%rd131, %rd140, 1;
	and.b64  	%rd140, %rd131, 4294967295;
	add.s64 	%rd142, %rd142, -1;
	setp.ne.s64 	%p11, %rd142, 0;
	@%p11 bra 	$L__BB0_15;
$L__BB0_16:
	cvta.to.global.u64 	%rd132, %rd28;
	shl.b64 	%rd133, %rd2, 2;
	add.s64 	%rd134, %rd132, %rd133;
	st.global.f32 	[%rd134], %f82;
$L__BB0_17:
	ret;

}


// ===== COMPILED SASS (sm_100) =====

	.target	sm_100

	.elftype	@"ET_EXEC"


//--------------------- .note.nv.tkinfo           --------------------------
	.section	.note.nv.tkinfo,"",@"SHT_NOTE"
	.sectionflags	@"SHF_NOTE_NV_TKINFO"
	.tkinfo
        /*0018*/ 	.word	0x00000002
        /*0030*/ 	.string	""
        /*0030*/ 	.string	"ptxas"
        /*0030*/ 	.string	"Cuda compilation tools, release 13.0, V13.0.88"
        /*0030*/ 	.string	"Build cuda_13.0.r13.0/compiler.36424714_0"
        /*0030*/ 	.string	"-arch sm_100 -m 64 "



//--------------------- .note.nv.cuinfo           --------------------------
	.section	.note.nv.cuinfo,"",@"SHT_NOTE"
	.sectionflags	@"SHF_NOTE_NV_CUINFO"
        /*0018*/ 	.short	0x0002
        /*001a*/ 	.short	0x0064
        /*001c*/ 	.short	0x0082
	.zero		2


//--------------------- .nv.info                  --------------------------
	.section	.nv.info,"",@"SHT_CUDA_INFO"
	.align	4


	//----- nvinfo : EIATTR_REGCOUNT
	.align		4
        /*0000*/ 	.byte	0x04, 0x2f
        /*0002*/ 	.short	(.L_1 - .L_0)
	.align		4
.L_0:
        /*0004*/ 	.word	index@(_Z15minReduceKernelPKfPfPmmmmmm)
        /*0008*/ 	.word	0x00000020


	//----- nvinfo : EIATTR_FRAME_SIZE
	.align		4
.L_1:
        /*000c*/ 	.byte	0x04, 0x11
        /*000e*/ 	.short	(.L_3 - .L_2)
	.align		4
.L_2:
        /*0010*/ 	.word	index@($__internal_0_$__cuda_sm20_div_u64)
        /*0014*/ 	.word	0x00000000


	//----- nvinfo : EIATTR_FRAME_SIZE
	.align		4
.L_3:
        /*0018*/ 	.byte	0x04, 0x11
        /*001a*/ 	.short	(.L_5 - .L_4)
	.align		4
.L_4:
        /*001c*/ 	.word	index@(_Z15minReduceKernelPKfPfPmmmmmm)
        /*0020*/ 	.word	0x00000000


	//----- nvinfo : EIATTR_MIN_STACK_SIZE
	.align		4
.L_5:
        /*0024*/ 	.byte	0x04, 0x12
        /*0026*/ 	.short	(.L_7 - .L_6)
	.align		4
.L_6:
        /*0028*/ 	.word	index@(_Z15minReduceKernelPKfPfPmmmmmm)
        /*002c*/ 	.word	0x00000000
.L_7:


//--------------------- .nv.compat                --------------------------
	.section	.nv.compat,"",@"SHT_CUDA_COMPAT_INFO"
	.align	4
        /*0000*/ 	.byte	0x02, 0x09, 0x00, 0x00, 0x02, 0x02, 0x01, 0x00, 0x02, 0x05, 0x05, 0x00, 0x03, 0x07, 0x01, 0x01
        /*0010*/ 	.byte	0x02, 0x03, 0x00, 0x00, 0x02, 0x06, 0x01, 0x00, 0x04, 0x0b, 0x08, 0x00, 0x09, 0x00, 0x00, 0x00
        /*0020*/ 	.byte	0x00, 0x00, 0x00, 0x00


//--------------------- .nv.info._Z15minReduceKernelPKfPfPmmmmmm --------------------------
	.section	.nv.info._Z15minReduceKernelPKfPfPmmmmmm,"",@"SHT_CUDA_INFO"
	.sectionflags	@""
	.align	4


	//----- nvinfo : EIATTR_CUDA_API_VERSION
	.align		4
        /*0000*/ 	.byte	0x04, 0x37
        /*0002*/ 	.short	(.L_9 - .L_8)
.L_8:
        /*0004*/ 	.word	0x00000082


	//----- nvinfo : EIATTR_KPARAM_INFO
	.align		4
.L_9:
        /*0008*/ 	.byte	0x04, 0x17
        /*000a*/ 	.short	(.L_11 - .L_10)
.L_10:
        /*000c*/ 	.word	0x00000000
        /*0010*/ 	.short	0x0007
        /*0012*/ 	.short	0x0038
        /*0014*/ 	.byte	0x00, 0xf0, 0x21, 0x00


	//----- nvinfo : EIATTR_KPARAM_INFO
	.align		4
.L_11:
        /*0018*/ 	.byte	0x04, 0x17
        /*001a*/ 	.short	(.L_13 - .L_12)
.L_12:
        /*001c*/ 	.word	0x00000000
        /*0020*/ 	.short	0x0006
        /*0022*/ 	.short	0x0030
        /*0024*/ 	.byte	0x00, 0xf0, 0x21, 0x00


	//----- nvinfo : EIATTR_KPARAM_INFO
	.align		4
.L_13:
        /*0028*/ 	.byte	0x04, 0x17
        /*002a*/ 	.short	(.L_15 - .L_14)
.L_14:
        /*002c*/ 	.word	0x00000000
        /*0030*/ 	.short	0x0005
        /*0032*/ 	.short	0x0028
        /*0034*/ 	.byte	0x00, 0xf0, 0x21, 0x00


	//----- nvinfo : EIATTR_KPARAM_INFO
	.align		4
.L_15:
        /*0038*/ 	.byte	0x04, 0x17
        /*003a*/ 	.short	(.L_17 - .L_16)
.L_16:
        /*003c*/ 	.word	0x00000000
        /*0040*/ 	.short	0x0004
        /*0042*/ 	.short	0x0020
        /*0044*/ 	.byte	0x00, 0xf0, 0x21, 0x00


	//----- nvinfo : EIATTR_KPARAM_INFO
	.align		4
.L_17:
        /*0048*/ 	.byte	0x04, 0x17
        /*004a*/ 	.short	(.L_19 - .L_18)
.L_18:
        /*004c*/ 	.word	0x00000000
        /*0050*/ 	.short	0x0003
        /*0052*/ 	.short	0x0018
        /*0054*/ 	.byte	0x00, 0xf0, 0x21, 0x00


	//----- nvinfo : EIATTR_KPARAM_INFO
	.align		4
.L_19:
        /*0058*/ 	.byte	0x04, 0x17
        /*005a*/ 	.short	(.L_21 - .L_20)
.L_20:
        /*005c*/ 	.word	0x00000000
        /*0060*/ 	.short	0x0002
        /*0062*/ 	.short	0x0010
        /*0064*/ 	.byte	0x00, 0xf5, 0x21, 0x00


	//----- nvinfo : EIATTR_KPARAM_INFO
	.align		4
.L_21:
        /*0068*/ 	.byte	0x04, 0x17
        /*006a*/ 	.short	(.L_23 - .L_22)
.L_22:
        /*006c*/ 	.word	0x00000000
        /*0070*/ 	.short	0x0001
        /*0072*/ 	.short	0x0008
        /*0074*/ 	.byte	0x00, 0xf5, 0x21, 0x00


	//----- nvinfo : EIATTR_KPARAM_INFO
	.align		4
.L_23:
        /*0078*/ 	.byte	0x04, 0x17
        /*007a*/ 	.short	(.L_25 - .L_24)
.L_24:
        /*007c*/ 	.word	0x00000000
        /*0080*/ 	.short	0x0000
        /*0082*/ 	.short	0x0000
        /*0084*/ 	.byte	0x00, 0xf5, 0x21, 0x00


	//----- nvinfo : EIATTR_SPARSE_MMA_MASK
	.align		4
.L_25:
        /*0088*/ 	.byte	0x03, 0x50
        /*008a*/ 	.short	0x0000


	//----- nvinfo : EIATTR_MAXREG_COUNT
	.align		4
        /*008c*/ 	.byte	0x03, 0x1b
        /*008e*/ 	.short	0x00ff


	//----- nvinfo : EIATTR_MERCURY_ISA_VERSION
	.align		4
        /*0090*/ 	.byte	0x03, 0x5f
        /*0092*/ 	.short	0x0101


	//----- nvinfo : EIATTR_VRC_CTA_INIT_COUNT
	.align		4
        /*0094*/ 	.byte	0x02, 0x4a
	.zero		1
	.zero		1


	//----- nvinfo : EIATTR_EXIT_INSTR_OFFSETS
	.align		4
        /*0098*/ 	.byte	0x04, 0x1c
        /*009a*/ 	.short	(.L_27 - .L_26)


	//   ....[0]....
.L_26:
        /*009c*/ 	.word	0x000000a0


	//   ....[1]....
        /*00a0*/ 	.word	0x000015f0


	//----- nvinfo : EIATTR_CRS_STACK_SIZE
	.align		4
.L_27:
        /*00a4*/ 	.byte	0x04, 0x1e
        /*00a6*/ 	.short	(.L_29 - .L_28)
.L_28:
        /*00a8*/ 	.word	0x00000000


	//----- nvinfo : EIATTR_CBANK_PARAM_SIZE
	.align		4
.L_29:
        /*00ac*/ 	.byte	0x03, 0x19
        /*00ae*/ 	.short	0x0040


	//----- nvinfo : EIATTR_PARAM_CBANK
	.align		4
        /*00b0*/ 	.byte	0x04, 0x0a
        /*00b2*/ 	.short	(.L_31 - .L_30)
	.align		4
.L_30:
        /*00b4*/ 	.word	index@(.nv.constant0._Z15minReduceKernelPKfPfPmmmmmm)
        /*00b8*/ 	.short	0x0380
        /*00ba*/ 	.short	0x0040


	//----- nvinfo : EIATTR_SW_WAR
	.align		4
.L_31:
        /*00bc*/ 	.byte	0x04, 0x36
        /*00be*/ 	.short	(.L_33 - .L_32)
.L_32:
        /*00c0*/ 	.word	0x00000008
.L_33:


//--------------------- .nv.callgraph             --------------------------
	.section	.nv.callgraph,"",@"SHT_CUDA_CALLGRAPH"
	.align	4
	.sectionentsize	8
	.align		4
        /*0000*/ 	.word	0x00000000
	.align		4
        /*0004*/ 	.word	0xffffffff
	.align		4
        /*0008*/ 	.word	0x00000000
	.align		4
        /*000c*/ 	.word	0xfffffffe
	.align		4
        /*0010*/ 	.word	0x00000000
	.align		4
        /*0014*/ 	.word	0xfffffffd
	.align		4
        /*0018*/ 	.word	0x00000000
	.align		4
        /*001c*/ 	.word	0xfffffffc


//--------------------- .text._Z15minReduceKernelPKfPfPmmmmmm --------------------------
	.section	.text._Z15minReduceKernelPKfPfPmmmmmm,"ax",@progbits
	.align	128
        .global         _Z15minReduceKernelPKfPfPmmmmmm
        .type           _Z15minReduceKernelPKfPfPmmmmmm,@function
        .size           _Z15minReduceKernelPKfPfPmmmmmm,(.L_x_10 - _Z15minReduceKernelPKfPfPmmmmmm)
        .other          _Z15minReduceKernelPKfPfPmmmmmm,@"STO_CUDA_ENTRY STV_DEFAULT"
_Z15minReduceKernelPKfPfPmmmmmm:
.text._Z15minReduceKernelPKfPfPmmmmmm:
[----:B------:R-:W-:Y:S01]  /*0000*/  LDC R1, c[0x0][0x37c] ;  /* 0x0000df00ff017b82 */ /* 0x000fe20000000800 */
[----:B------:R-:W0:Y:S07]  /*0010*/  S2R R11, SR_TID.X ;  /* 0x00000000000b7919 */ /* 0x000e2e0000002100 */
[----:B------:R-:W0:Y:S01]  /*0020*/  S2UR UR4, SR_CTAID.X ;  /* 0x00000000000479c3 */ /* 0x000e220000002500 */
[----:B------:R-:W1:Y:S01]  /*0030*/  LDCU UR6, c[0x0][0x3b0] ;  /* 0x00007600ff0677ac */ /* 0x000e620008000800 */
[----:B------:R-:W2:Y:S06]  /*0040*/  LDCU UR5, c[0x0][0x3a8] ;  /* 0x00007500ff0577ac */ /* 0x000eac0008000800 */
[----:B------:R-:W0:Y:S01]  /*0050*/  LDC R10, c[0x0][0x360] ;  /* 0x0000d800ff0a7b82 */ /* 0x000e220000000800 */
[----:B-1----:R-:W-:-:S05]  /*0060*/  MOV R0, UR6 ;  /* 0x0000000600007c02 */ /* 0x002fca0008000f00 */
[----:B--2---:R-:W-:Y:S02]  /*0070*/  IMAD R3, R0, UR5, RZ ;  /* 0x0000000500037c24 */ /* 0x004fe4000f8e02ff */
[----:B0-----:R-:W-:-:S05]  /*0080*/  IMAD R10, R10, UR4, R11 ;  /* 0x000000040a0a7c24 */ /* 0x001fca000f8e020b */
[----:B------:R-:W-:-:S13]  /*0090*/  ISETP.GE.AND P0, PT, R10, R3, PT ;  /* 0x000000030a00720c */ /* 0x000fda0003f06270 */
[----:B------:R-:W-:Y:S05]  /*00a0*/  @P0 EXIT ;  /* 0x000000000000094d */ /* 0x000fea0003800000 */
[----:B------:R-:W0:Y:S01]  /*00b0*/  LDCU UR4, c[0x0][0x3b4] ;  /* 0x00007680ff0477ac */ /* 0x000e220008000800 */
[----:B------:R-:W-:Y:S01]  /*00c0*/  SHF.R.S32.HI R11, RZ, 0x1f, R10 ;  /* 0x0000001fff0b7819 */ /* 0x000fe2000001140a */
[----:B------:R-:W-:Y:S01]  /*00d0*/  BSSY.RECONVERGENT B0, `(.L_x_0) ;  /* 0x0000027000007945 */ /* 0x000fe20003800200 */
[----:B0-----:R-:W-:-:S05]  /*00e0*/  IMAD.U32 R3, RZ, RZ, UR4 ;  /* 0x00000004ff037e24 */ /* 0x001fca000f8e00ff */
[----:B------:R-:W-:-:S04]  /*00f0*/  LOP3.LUT R2, R11, R3, RZ, 0xfc, !PT ;  /* 0x000000030b027212 */ /* 0x000fc800078efcff */
[----:B------:R-:W-:-:S13]  /*0100*/  ISETP.NE.U32.AND P0, PT, R2, RZ, PT ;  /* 0x000000ff0200720c */ /* 0x000fda0003f05070 */
[----:B------:R-:W-:Y:S05]  /*0110*/  @P0 BRA `(.L_x_1) ;  /* 0x00000000005c0947 */ /* 0x000fea0003800000 */
[----:B------:R-:W0:Y:S01]  /*0120*/  I2F.U32.RP R2, R0 ;  /* 0x0000000000027306 */ /* 0x000e220000209000 */
[----:B------:R-:W-:Y:S01]  /*0130*/  ISETP.NE.U32.AND P2, PT, R0, RZ, PT ;  /* 0x000000ff0000720c */ /* 0x000fe20003f45070 */
[----:B------:R-:W-:-:S06]  /*0140*/  IMAD.MOV.U32 R13, RZ, RZ, RZ ;  /* 0x000000ffff0d7224 */ /* 0x000fcc00078e00ff */
[----:B0-----:R-:W0:Y:S02]  /*0150*/  MUFU.RCP R2, R2 ;  /* 0x0000000200027308 */ /* 0x001e240000001000 */
[----:B0-----:R-:W-:-:S06]  /*0160*/  IADD3 R4, PT, PT, R2, 0xffffffe, RZ ;  /* 0x0ffffffe02047810 */ /* 0x001fcc0007ffe0ff */
[----:B------:R0:W1:Y:S02]  /*0170*/  F2I.FTZ.U32.TRUNC.NTZ R5, R4 ;  /* 0x0000000400057305 */ /* 0x000064000021f000 */
[----:B0-----:R-:W-:Y:S02]  /*0180*/  HFMA2 R4, -RZ, RZ, 0, 0 ;  /* 0x00000000ff047431 */ /* 0x001fe400000001ff */
[----:B-1----:R-:W-:-:S04]  /*0190*/  IMAD.MOV R7, RZ, RZ, -R5 ;  /* 0x000000ffff077224 */ /* 0x002fc800078e0a05 */
[----:B------:R-:W-:-:S04]  /*01a0*/  IMAD R7, R7, R0, RZ ;  /* 0x0000000007077224 */ /* 0x000fc800078e02ff */
[----:B------:R-:W-:-:S06]  /*01b0*/  IMAD.HI.U32 R5, R5, R7, R4 ;  /* 0x0000000705057227 */ /* 0x000fcc00078e0004 */
[----:B------:R-:W-:-:S04]  /*01c0*/  IMAD.HI.U32 R12, R5, R10, RZ ;  /* 0x0000000a050c7227 */ /* 0x000fc800078e00ff */
[----:B------:R-:W-:-:S04]  /*01d0*/  IMAD.MOV R5, RZ, RZ, -R12 ;  /* 0x000000ffff057224 */ /* 0x000fc800078e0a0c */
[----:B------:R-:W-:-:S05]  /*01e0*/  IMAD R5, R0, R5, R10 ;  /* 0x0000000500057224 */ /* 0x000fca00078e020a */
[----:B------:R-:W-:-:S13]  /*01f0*/  ISETP.GE.U32.AND P0, PT, R5, R0, PT ;  /* 0x000000000500720c */ /* 0x000fda0003f06070 */
[----:B------:R-:W-:Y:S01]  /*0200*/  @P0 IADD3 R5, PT, PT, R5, -R0, RZ ;  /* 0x8000000005050210 */ /* 0x000fe20007ffe0ff */
[----:B------:R-:W-:-:S03]  /*0210*/  @P0 VIADD R12, R12, 0x1 ;  /* 0x000000010c0c0836 */ /* 0x000fc60000000000 */
[----:B------:R-:W-:Y:S02]  /*0220*/  ISETP.GE.U32.AND P1, PT, R5, R0, PT ;  /* 0x000000000500720c */ /* 0x000fe40003f26070 */
[----:B------:R-:W-:-:S11]  /*0230*/  MOV R5, RZ ;  /* 0x000000ff00057202 */ /* 0x000fd60000000f00 */
[----:B------:R-:W-:Y:S02]  /*0240*/  @P1 IADD3 R12, PT, PT, R12, 0x1, RZ ;  /* 0x000000010c0c1810 */ /* 0x000fe40007ffe0ff */
[----:B------:R-:W-:-:S05]  /*0250*/  @!P2 LOP3.LUT R12, RZ, R0, RZ, 0x33, !PT ;  /* 0x00000000ff0ca212 */ /* 0x000fca00078e33ff */
[----:B------:R-:W-:-:S04]  /*0260*/  IMAD.MOV R7, RZ, RZ, -R12 ;  /* 0x000000ffff077224 */ /* 0x000fc800078e0a0c */
[----:B------:R-:W-:Y:S01]  /*0270*/  IMAD R4, R0, R7, R10 ;  /* 0x0000000700047224 */ /* 0x000fe200078e020a */
[----:B------:R-:W-:Y:S06]  /*0280*/  BRA `(.L_x_2) ;  /* 0x00000000002c7947 */ /* 0x000fec0003800000 */
.L_x_1:
[----:B------:R-:W-:-:S07]  /*0290*/  MOV R0, 0x2b0 ;  /* 0x000002b000007802 */ /* 0x000fce0000000f00 */
[----:B------:R-:W-:Y:S05]  /*02a0*/  CALL.REL.NOINC `($__internal_0_$__cuda_sm20_div_u64) ;  /* 0x0000001000d47944 */ /* 0x000fea0003c00000 */
[----:B------:R-:W0:Y:S01]  /*02b0*/  LDCU.64 UR4, c[0x0][0x3b0] ;  /* 0x00007600ff0477ac */ /* 0x000e220008000a00 */
[----:B------:R-:W-:-:S04]  /*02c0*/  IADD3 R7, P0, PT, RZ, -R12, RZ ;  /* 0x8000000cff077210 */ /* 0x000fc80007f1e0ff */
[----:B------:R-:W-:Y:S01]  /*02d0*/  IADD3.X R5, PT, PT, RZ, ~R13, RZ, P0, !PT ;  /* 0x8000000dff057210 */ /* 0x000fe200007fe4ff */
[----:B0-----:R-:W-:Y:S01]  /*02e0*/  IMAD.U32 R0, RZ, RZ, UR4 ;  /* 0x00000004ff007e24 */ /* 0x001fe2000f8e00ff */
[----:B------:R-:W-:-:S03]  /*02f0*/  MOV R3, UR5 ;  /* 0x0000000500037c02 */ /* 0x000fc60008000f00 */
[-C--:B------:R-:W-:Y:S02]  /*0300*/  IMAD R2, R5, R0.reuse, RZ ;  /* 0x0000000005027224 */ /* 0x080fe400078e02ff */
[----:B------:R-:W-:-:S04]  /*0310*/  IMAD.WIDE.U32 R4, R7, R0, R10 ;  /* 0x0000000007047225 */ /* 0x000fc800078e000a */
[----:B------:R-:W-:-:S04]  /*0320*/  IMAD R7, R7, R3, R2 ;  /* 0x0000000307077224 */ /* 0x000fc800078e0202 */
[----:B------:R-:W-:-:S07]  /*0330*/  IMAD.IADD R5, R5, 0x1, R7 ;  /* 0x0000000105057824 */ /* 0x000fce00078e0207 */
.L_x_2:
[----:B------:R-:W-:Y:S05]  /*0340*/  BSYNC.RECONVERGENT B0 ;  /* 0x0000000000007941 */ /* 0x000fea0003800200 */
.L_x_0:
[----:B------:R-:W0:Y:S01]  /*0350*/  LDCU.64 UR14, c[0x0][0x3b8] ;  /* 0x00007700ff0e77ac */ /* 0x000e220008000a00 */
[----:B------:R-:W-:Y:S01]  /*0360*/  MOV R19, 0x7f800000 ;  /* 0x7f80000000137802 */ /* 0x000fe20000000f00 */
[----:B------:R-:W1:Y:S01]  /*0370*/  LDCU.64 UR10, c[0x0][0x358] ;  /* 0x00006b00ff0a77ac */ /* 0x000e620008000a00 */
[----:B0-----:R-:W-:-:S04]  /*0380*/  UISETP.NE.U32.AND UP0, UPT, UR14, URZ, UPT ;  /* 0x000000ff0e00728c */ /* 0x001fc8000bf05070 */
[----:B------:R-:W-:-:S09]  /*0390*/  UISETP.NE.AND.EX UP0, UPT, UR15, URZ, UPT, UP0 ;  /* 0x000000ff0f00728c */ /* 0x000fd2000bf05300 */
[----:B-1----:R-:W-:Y:S05]  /*03a0*/  BRA.U !UP0, `(.L_x_3) ;  /* 0x0000001108807547 */ /* 0x002fea000b800000 */
[----:B------:R-:W-:Y:S01]  /*03b0*/  UISETP.GE.U32.AND UP1, UPT, UR14, 0x10, UPT ;  /* 0x000000100e00788c */ /* 0x000fe2000bf26070 */
[----:B------:R-:W-:Y:S01]  /*03c0*/  IMAD.MOV.U32 R19, RZ, RZ, 0x7f800000 ;  /* 0x7f800000ff137424 */ /* 0x000fe200078e00ff */
[----:B------:R-:W-:Y:S02]  /*03d0*/  ULOP3.LUT UR12, UR14, 0xf, URZ, 0xc0, !UPT ;  /* 0x0000000f0e0c7892 */ /* 0x000fe4000f8ec0ff */
[----:B------:R-:W-:Y:S02]  /*03e0*/  UISETP.GE.U32.AND.EX UP1, UPT, UR15, URZ, UPT, UP1 ;  /* 0x000000ff0f00728c */ /* 0x000fe4000bf26110 */
[----:B------:R-:W-:Y:S01]  /*03f0*/  UISETP.NE.U32.AND UP0, UPT, UR12, URZ, UPT ;  /* 0x000000ff0c00728c */ /* 0x000fe2000bf05070 */
[----:B------:R-:W-:Y:S01]  /*0400*/  UMOV UR6, URZ ;  /* 0x000000ff00067c82 */ /* 0x000fe20008000000 */
[----:B------:R-:W-:Y:S02]  /*0410*/  UMOV UR7, URZ ;  /* 0x000000ff00077c82 */ /* 0x000fe40008000000 */
[----:B------:R-:W-:-:S03]  /*0420*/  UISETP.NE.AND.EX UP0, UPT, URZ, URZ, UPT, UP0 ;  /* 0x000000ffff00728c */ /* 0x000fc6000bf05300 */
[----:B------:R-:W-:Y:S08]  /*0430*/  BRA.U !UP1, `(.L_x_4) ;  /* 0x00000005094c7547 */ /* 0x000ff0000b800000 */
[----:B------:R-:W0:Y:S01]  /*0440*/  LDCU UR7, c[0x0][0x3bc] ;  /* 0x00007780ff0777ac */ /* 0x000e220008000800 */
[C---:B------:R-:W-:Y:S01]  /*0450*/  SHF.L.U64.HI R6, R0.reuse, 0x2, R3 ;  /* 0x0000000200067819 */ /* 0x040fe20000010203 */
[----:B------:R-:W-:Y:S01]  /*0460*/  IMAD.MOV.U32 R19, RZ, RZ, 0x7f800000 ;  /* 0x7f800000ff137424 */ /* 0x000fe200078e00ff */
[----:B------:R-:W-:Y:S01]  /*0470*/  SHF.L.U32 R2, R0, 0x2, RZ ;  /* 0x0000000200027819 */ /* 0x000fe200000006ff */
[----:B------:R-:W-:Y:S01]  /*0480*/  ULOP3.LUT UR6, UR14, 0xfffffff0, URZ, 0xc0, !UPT ;  /* 0xfffffff00e067892 */ /* 0x000fe2000f8ec0ff */
[----:B------:R-:W1:Y:S01]  /*0490*/  LDCU.64 UR16, c[0x0][0x380] ;  /* 0x00007000ff1077ac */ /* 0x000e620008000a00 */
[----:B------:R-:W-:Y:S01]  /*04a0*/  UMOV UR4, URZ ;  /* 0x000000ff00047c82 */ /* 0x000fe20008000000 */
[----:B------:R-:W-:-:S04]  /*04b0*/  UMOV UR5, URZ ;  /* 0x000000ff00057c82 */ /* 0x000fc80008000000 */
[----:B------:R-:W-:Y:S01]  /*04c0*/  UMOV UR8, UR6 ;  /* 0x0000000600087c82 */ /* 0x000fe20008000000 */
[----:B0-----:R-:W-:-:S05]  /*04d0*/  UMOV UR9, UR7 ;  /* 0x0000000700097c82 */ /* 0x001fca0008000000 */
.L_x_5:
[----:B------:R-:W-:Y:S01]  /*04e0*/  MOV R8, UR4 ;  /* 0x0000000400087c02 */ /* 0x000fe20008000f00 */
[----:B------:R-:W-:Y:S02]  /*04f0*/  IMAD.U32 R9, RZ, RZ, UR5 ;  /* 0x00000005ff097e24 */ /* 0x000fe4000f8e00ff */
[----:B------:R-:W-:Y:S02]  /*0500*/  IMAD R7, R13, UR14, RZ ;  /* 0x0000000e0d077c24 */ /* 0x000fe4000f8e02ff */
[----:B------:R-:W-:-:S04]  /*0510*/  IMAD.WIDE.U32 R8, R12, UR14, R8 ;  /* 0x0000000e0c087c25 */ /* 0x000fc8000f8e0008 */
[----:B------:R-:W-:Y:S02]  /*0520*/  IMAD R7, R12, UR15, R7 ;  /* 0x0000000f0c077c24 */ /* 0x000fe4000f8e0207 */
[----:B------:R-:W-:-:S03]  /*0530*/  IMAD.WIDE.U32 R16, R8, R0, R4 ;  /* 0x0000000008107225 */ /* 0x000fc600078e0004 */
[----:B------:R-:W-:Y:S02]  /*0540*/  IADD3 R7, PT, PT, R9, R7, RZ ;  /* 0x0000000709077210 */ /* 0x000fe40007ffe0ff */
[----:B-1----:R-:W-:-:S03]  /*0550*/  LEA R26, P0, R16, UR16, 0x2 ;  /* 0x00000010101a7c11 */ /* 0x002fc6000f8010ff */
[----:B------:R-:W-:Y:S01]  /*0560*/  IMAD R7, R7, R0, RZ ;  /* 0x0000000007077224 */ /* 0x000fe200078e02ff */
[----:B------:R-:W-:-:S03]  /*0570*/  IADD3 R14, P1, PT, R26, R2, RZ ;  /* 0x000000021a0e7210 */ /* 0x000fc60007f3e0ff */
[----:B------:R-:W-:-:S04]  /*0580*/  IMAD R7, R8, R3, R7 ;  /* 0x0000000308077224 */ /* 0x000fc800078e0207 */
[----:B------:R-:W-:-:S05]  /*0590*/  IMAD.IADD R7, R17, 0x1, R7 ;  /* 0x0000000111077824 */ /* 0x000fca00078e0207 */
[----:B------:R-:W-:Y:S02]  /*05a0*/  LEA.HI.X R27, R16, UR17, R7, 0x2, P0 ;  /* 0x00000011101b7c11 */ /* 0x000fe400080f1407 */
[----:B------:R-:W-:Y:S02]  /*05b0*/  IADD3 R16, P0, PT, R14, R2, RZ ;  /* 0x000000020e107210 */ /* 0x000fe40007f1e0ff */
[----:B------:R-:W-:Y:S01]  /*05c0*/  IADD3.X R15, PT, PT, R27, R6, RZ, P1, !PT ;  /* 0x000000061b0f7210 */ /* 0x000fe20000ffe4ff */
[----:B------:R0:W2:Y:S01]  /*05d0*/  LDG.E R18, desc[UR10][R26.64] ;  /* 0x0000000a1a127981 */ /* 0x0000a2000c1e1900 */
[----:B------:R-:W-:-:S03]  /*05e0*/  IADD3 R24, P1, PT, R16, R2, RZ ;  /* 0x0000000210187210 */ /* 0x000fc60007f3e0ff */
[----:B------:R-:W-:Y:S01]  /*05f0*/  IMAD.X R17, R15, 0x1, R6, P0 ;  /* 0x000000010f117824 */ /* 0x000fe200000e0606 */
[----:B------:R1:W2:Y:S04]  /*0600*/  LDG.E R9, desc[UR10][R14.64] ;  /* 0x0000000a0e097981 */ /* 0x0002a8000c1e1900 */
[----:B------:R-:W-:Y:S02]  /*0610*/  IADD3.X R25, PT, PT, R17, R6, RZ, P1, !PT ;  /* 0x0000000611197210 */ /* 0x000fe40000ffe4ff */
[----:B------:R-:W3:Y:S04]  /*0620*/  LDG.E R17, desc[UR10][R16.64] ;  /* 0x0000000a10117981 */ /* 0x000ee8000c1e1900 */
[----:B------:R4:W3:Y:S01]  /*0630*/  LDG.E R16, desc[UR10][R24.64] ;  /* 0x0000000a18107981 */ /* 0x0008e2000c1e1900 */
[----:B------:R-:W-:-:S04]  /*0640*/  IADD3 R22, P0, PT, R24, R2, RZ ;  /* 0x0000000218167210 */ /* 0x000fc80007f1e0ff */
[----:B------:R-:W-:Y:S01]  /*0650*/  IADD3 R20, P1, PT, R22, R2, RZ ;  /* 0x0000000216147210 */ /* 0x000fe20007f3e0ff */
[----:B------:R-:W-:-:S03]  /*0660*/  IMAD.X R23, R25, 0x1, R6, P0 ;  /* 0x0000000119177824 */ /* 0x000fc600000e0606 */
[----:B------:R-:W-:Y:S02]  /*0670*/  IADD3 R28, P0, PT, R20, R2, RZ ;  /* 0x00000002141c7210 */ /* 0x000fe40007f1e0ff */
[----:B------:R-:W-:Y:S01]  /*0680*/  IADD3.X R21, PT, PT, R23, R6, RZ, P1, !PT ;  /* 0x0000000617157210 */ /* 0x000fe20000ffe4ff */
[----:B------:R5:W3:Y:S01]  /*0690*/  LDG.E R8, desc[UR10][R22.64] ;  /* 0x0000000a16087981 */ /* 0x000ae2000c1e1900 */
[----:B0-----:R-:W-:-:S03]  /*06a0*/  IADD3 R26, P1, PT, R28, R2, RZ ;  /* 0x000000021c1a7210 */ /* 0x001fc60007f3e0ff */
[----:B------:R-:W-:Y:S01]  /*06b0*/  IMAD.X R29, R21, 0x1, R6, P0 ;  /* 0x00000001151d7824 */ /* 0x000fe200000e0606 */
[----:B-1----:R-:W-:Y:S01]  /*06c0*/  IADD3 R14, P0, PT, R26, R2, RZ ;  /* 0x000000021a0e7210 */ /* 0x002fe20007f1e0ff */
[----:B------:R0:W3:Y:S03]  /*06d0*/  LDG.E R7, desc[UR10][R20.64] ;  /* 0x0000000a14077981 */ /* 0x0000e6000c1e1900 */
[----:B------:R-:W-:Y:S01]  /*06e0*/  IADD3.X R27, PT, PT, R29, R6, RZ, P1, !PT ;  /* 0x000000061d1b7210 */ /* 0x000fe20000ffe4ff */
[----:B------:R-:W3:Y:S01]  /*06f0*/  LDG.E R28, desc[UR10][R28.64] ;  /* 0x0000000a1c1c7981 */ /* 0x000ee2000c1e1900 */
[----:B----4-:R-:W-:-:S03]  /*0700*/  IADD3 R24, P1, PT, R14, R2, RZ ;  /* 0x000000020e187210 */ /* 0x010fc60007f3e0ff */
[----:B------:R-:W-:Y:S01]  /*0710*/  IMAD.X R15, R27, 0x1, R6, P0 ;  /* 0x000000011b0f7824 */ /* 0x000fe200000e0606 */
[----:B-----5:R-:W-:Y:S01]  /*0720*/  IADD3 R22, P0, PT, R24, R2, RZ ;  /* 0x0000000218167210 */ /* 0x020fe20007f1e0ff */
[----:B------:R-:W4:Y:S03]  /*0730*/  LDG.E R27, desc[UR10][R26.64] ;  /* 0x0000000a1a1b7981 */ /* 0x000f26000c1e1900 */
[----:B------:R-:W-:Y:S02]  /*0740*/  IADD3.X R25, PT, PT, R15, R6, RZ, P1, !PT ;  /* 0x000000060f197210 */ /* 0x000fe40000ffe4ff */
[----:B0-----:R-:W-:-:S03]  /*0750*/  IADD3 R20, P1, PT, R22, R2, RZ ;  /* 0x0000000216147210 */ /* 0x001fc60007f3e0ff */
[----:B------:R-:W-:Y:S01]  /*0760*/  IMAD.X R23, R25, 0x1, R6, P0 ;  /* 0x0000000119177824 */ /* 0x000fe200000e0606 */
[----:B------:R0:W5:Y:S04]  /*0770*/  LDG.E R26, desc[UR10][R14.64] ;  /* 0x0000000a0e1a7981 */ /* 0x000168000c1e1900 */
[----:B------:R-:W-:Y:S01]  /*0780*/  IADD3.X R21, PT, PT, R23, R6, RZ, P1, !PT ;  /* 0x0000000617157210 */ /* 0x000fe20000ffe4ff */
[----:B------:R-:W5:Y:S04]  /*0790*/  LDG.E R22, desc[UR10][R22.64] ;  /* 0x0000000a16167981 */ /* 0x000f68000c1e1900 */
[----:B------:R3:W5:Y:S01]  /*07a0*/  LDG.E R29, desc[UR10][R20.64] ;  /* 0x0000000a141d7981 */ /* 0x000762000c1e1900 */
[----:B0-----:R-:W-:-:S05]  /*07b0*/  IADD3 R14, P0, PT, R20, R2, RZ ;  /* 0x00000002140e7210 */ /* 0x001fca0007f1e0ff */
[----:B------:R-:W-:Y:S01]  /*07c0*/  IMAD.X R15, R21, 0x1, R6, P0 ;  /* 0x00000001150f7824 */ /* 0x000fe200000e0606 */
[----:B--2---:R-:W-:Y:S02]  /*07d0*/  FMNMX3 R19, R19, R18, R9, PT ;  /* 0x0000001213137276 */ /* 0x004fe40003800009 */
[-C--:B------:R-:W-:Y:S01]  /*07e0*/  IADD3 R18, P1, PT, R14, R2.reuse, RZ ;  /* 0x000000020e127210 */ /* 0x080fe20007f3e0ff */
[----:B------:R0:W5:Y:S04]  /*07f0*/  LDG.E R9, desc[UR10][R24.64] ;  /* 0x0000000a18097981 */ /* 0x000168000c1e1900 */
[----:B------:R-:W2:Y:S01]  /*0800*/  LDG.E R14, desc[UR10][R14.64] ;  /* 0x0000000a0e0e7981 */ /* 0x000ea2000c1e1900 */
[----:B---3--:R-:W-:Y:S02]  /*0810*/  FMNMX3 R20, R19, R17, R16, PT ;  /* 0x0000001113147276 */ /* 0x008fe40003800010 */
[----:B------:R-:W-:-:S02]  /*0820*/  IADD3 R16, P0, PT, R18, R2, RZ ;  /* 0x0000000212107210 */ /* 0x000fc40007f1e0ff */
[----:B------:R-:W-:Y:S02]  /*0830*/  IADD3.X R19, PT, PT, R15, R6, RZ, P1, !PT ;  /* 0x000000060f137210 */ /* 0x000fe40000ffe4ff */
[----:B0-----:R-:W-:-:S03]  /*0840*/  IADD3 R24, P1, PT, R16, R2, RZ ;  /* 0x0000000210187210 */ /* 0x001fc60007f3e0ff */
[----:B------:R-:W-:Y:S02]  /*0850*/  IMAD.X R17, R19, 0x1, R6, P0 ;  /* 0x0000000113117824 */ /* 0x000fe400000e0606 */
[----:B------:R-:W2:Y:S03]  /*0860*/  LDG.E R19, desc[UR10][R18.64] ;  /* 0x0000000a12137981 */ /* 0x000ea6000c1e1900 */
[----:B------:R-:W-:Y:S01]  /*0870*/  IADD3.X R25, PT, PT, R17, R6, RZ, P1, !PT ;  /* 0x0000000611197210 */ /* 0x000fe20000ffe4ff */
[----:B------:R-:W3:Y:S04]  /*0880*/  LDG.E R16, desc[UR10][R16.64] ;  /* 0x0000000a10107981 */ /* 0x000ee8000c1e1900 */
[----:B------:R-:W3:Y:S01]  /*0890*/  LDG.E R24, desc[UR10][R24.64] ;  /* 0x0000000a18187981 */ /* 0x000ee2000c1e1900 */
[----:B------:R-:W-:Y:S01]  /*08a0*/  FMNMX3 R7, R20, R8, R7, PT ;  /* 0x0000000814077276 */ /* 0x000fe20003800007 */
[----:B------:R-:W-:-:S04]  /*08b0*/  UIADD3 UR8, UP1, UPT, UR8, -0x10, URZ ;  /* 0xfffffff008087890 */ /* 0x000fc8000ff3e0ff */
[----:B------:R-:W-:Y:S02]  /*08c0*/  UIADD3.X UR9, UPT, UPT, UR9, -0x1, URZ, UP1, !UPT ;  /* 0xffffffff09097890 */ /* 0x000fe40008ffe4ff */
[----:B------:R-:W-:Y:S01]  /*08d0*/  UISETP.NE.U32.AND UP1, UPT, UR8, URZ, UPT ;  /* 0x000000ff0800728c */ /* 0x000fe2000bf25070 */
[----:B----4-:R-:W-:-:S03]  /*08e0*/  FMNMX3 R7, R7, R28, R27, PT ;  /* 0x0000001c07077276 */ /* 0x010fc6000380001b */
[----:B------:R-:W-:Y:S02]  /*08f0*/  UISETP.NE.AND.EX UP1, UPT, UR9, URZ, UPT, UP1 ;  /* 0x000000ff0900728c */ /* 0x000fe4000bf25310 */
[----:B------:R-:W-:-:S04]  /*0900*/  UIADD3 UR4, UP2, UPT, UR4, 0x10, URZ ;  /* 0x0000001004047890 */ /* 0x000fc8000ff5e0ff */
[----:B------:R-:W-:Y:S01]  /*0910*/  UIADD3.X UR5, UPT, UPT, URZ, UR5, URZ, UP2, !UPT ;  /* 0x00000005ff057290 */ /* 0x000fe200097fe4ff */
[----:B-----5:R-:W-:-:S04]  /*0920*/  FMNMX3 R7, R7, R26, R9, PT ;  /* 0x0000001a07077276 */ /* 0x020fc80003800009 */
[----:B------:R-:W-:-:S04]  /*0930*/  FMNMX3 R7, R7, R22, R29, PT ;  /* 0x0000001607077276 */ /* 0x000fc8000380001d */
[----:B--2---:R-:W-:-:S04]  /*0940*/  FMNMX3 R19, R7, R14, R19, PT ;  /* 0x0000000e07137276 */ /* 0x004fc80003800013 */
[----:B---3--:R-:W-:Y:S01]  /*0950*/  FMNMX3 R19, R19, R16, R24, PT ;  /* 0x0000001013137276 */ /* 0x008fe20003800018 */
[----:B------:R-:W-:Y:S06]  /*0960*/  BRA.U UP1, `(.L_x_5) ;  /* 0xfffffff901dc7547 */ /* 0x000fec000b83ffff */
.L_x_4:
[----:B------:R-:W-:Y:S05]  /*0970*/  BRA.U !UP0, `(.L_x_3) ;  /* 0x0000000d080c7547 */ /* 0x000fea000b800000 */
[----:B------:R-:W-:Y:S02]  /*0980*/  UISETP.GE.U32.AND UP0, UPT, UR12, 0x8, UPT ;  /* 0x000000080c00788c */ /* 0x000fe4000bf06070 */
[----:B------:R-:W-:Y:S02]  /*0990*/  ULOP3.LUT UR8, UR14, 0x7, URZ, 0xc0, !UPT ;  /* 0x000000070e087892 */ /* 0x000fe4000f8ec0ff */
[----:B------:R-:W-:Y:S02]  /*09a0*/  UISETP.GE.U32.AND.EX UP0, UPT, URZ, URZ, UPT, UP0 ;  /* 0x000000ffff00728c */ /* 0x000fe4000bf06100 */
[----:B------:R-:W-:-:S04]  /*09b0*/  UISETP.NE.U32.AND UP1, UPT, UR8, URZ, UPT ;  /* 0x000000ff0800728c */ /* 0x000fc8000bf25070 */
[----:B------:R-:W-:-:S03]  /*09c0*/  UISETP.NE.AND.EX UP1, UPT, URZ, URZ, UPT, UP1 ;  /* 0x000000ffff00728c */ /* 0x000fc6000bf25310 */
[----:B------:R-:W-:Y:S08]  /*09d0*/  BRA.U !UP0, `(.L_x_6) ;  /* 0x0000000508a07547 */ /* 0x000ff0000b800000 */
[----:B------:R-:W-:Y:S01]  /*09e0*/  MOV R7, UR7 ;  /* 0x0000000700077c02 */ /* 0x000fe20008000f00 */
[----:B------:R-:W-:Y:S01]  /*09f0*/  IMAD.U32 R6, RZ, RZ, UR6 ;  /* 0x00000006ff067e24 */ /* 0x000fe2000f8e00ff */
[----:B------:R-:W-:Y:S01]  /*0a00*/  UIADD3 UR4, UPT, UPT, UR6, 0x1, URZ ;  /* 0x0000000106047890 */ /* 0x000fe2000fffe0ff */
[----:B------:R-:W-:Y:S01]  /*0a10*/  IMAD R25, R13, UR14, RZ ;  /* 0x0000000e0d197c24 */ /* 0x000fe2000f8e02ff */
[----:B------:R-:W0:Y:S01]  /*0a20*/  LDCU.64 UR12, c[0x0][0x380] ;  /* 0x00007000ff0c77ac */ /* 0x000e220008000a00 */
[----:B------:R-:W-:Y:S01]  /*0a30*/  IMAD.WIDE.U32 R6, R12, UR14, R6 ;  /* 0x0000000e0c067c25 */ /* 0x000fe2000f8e0006 */
[----:B------:R-:W-:-:S03]  /*0a40*/  UIADD3 UR5, UPT, UPT, UR6, 0x2, URZ ;  /* 0x0000000206057890 */ /* 0x000fc6000fffe0ff */
[----:B------:R-:W-:Y:S02]  /*0a50*/  IMAD R25, R12, UR15, R25 ;  /* 0x0000000f0c197c24 */ /* 0x000fe4000f8e0219 */
[----:B------:R-:W-:Y:S01]  /*0a60*/  IMAD.U32 R14, RZ, RZ, UR4 ;  /* 0x00000004ff0e7e24 */ /* 0x000fe2000f8e00ff */
[----:B------:R-:W-:Y:S01]  /*0a70*/  UIADD3 UR4, UPT, UPT, UR6, 0x3, URZ ;  /* 0x0000000306047890 */ /* 0x000fe2000fffe0ff */
[----:B------:R-:W-:Y:S01]  /*0a80*/  IMAD.MOV.U32 R15, RZ, RZ, RZ ;  /* 0x000000ffff0f7224 */ /* 0x000fe200078e00ff */
[----:B------:R-:W-:Y:S01]  /*0a90*/  IADD3 R7, PT, PT, R25, R7, RZ ;  /* 0x0000000719077210 */ /* 0x000fe20007ffe0ff */
[----:B------:R-:W-:Y:S01]  /*0aa0*/  IMAD.WIDE.U32 R16, R6, R0, R4 ;  /* 0x0000000006107225 */ /* 0x000fe200078e0004 */
[----:B------:R-:W-:-:S03]  /*0ab0*/  MOV R8, UR5 ;  /* 0x0000000500087c02 */ /* 0x000fc60008000f00 */
[----:B------:R-:W-:Y:S01]  /*0ac0*/  IMAD.WIDE.U32 R14, R12, UR14, R14 ;  /* 0x0000000e0c0e7c25 */ /* 0x000fe2000f8e000e */
[----:B0-----:R-:W-:-:S03]  /*0ad0*/  LEA R22, P0, R16, UR12, 0x2 ;  /* 0x0000000c10167c11 */ /* 0x001fc6000f8010ff */
[-C--:B------:R-:W-:Y:S02]  /*0ae0*/  IMAD R2, R7, R0.reuse, RZ ;  /* 0x0000000007027224 */ /* 0x080fe400078e02ff */
[----:B------:R-:W-:Y:S02]  /*0af0*/  IMAD.IADD R7, R25, 0x1, R15 ;  /* 0x0000000119077824 */ /* 0x000fe400078e020f */
[----:B------:R-:W-:Y:S01]  /*0b00*/  IMAD R15, R6, R3, R2 ;  /* 0x00000003060f7224 */ /* 0x000fe200078e0202 */
[----:B------:R-:W-:Y:S01]  /*0b10*/  MOV R6, UR4 ;  /* 0x0000000400067c02 */ /* 0x000fe20008000f00 */
[----:B------:R-:W-:Y:S01]  /*0b20*/  IMAD R2, R7, R0, RZ ;  /* 0x0000000007027224 */ /* 0x000fe200078e02ff */
[----:B------:R-:W-:Y:S01]  /*0b30*/  UIADD3 UR4, UPT, UPT, UR6, 0x4, URZ ;  /* 0x0000000406047890 */ /* 0x000fe2000fffe0ff */
[----:B------:R-:W-:Y:S01]  /*0b40*/  IMAD.MOV.U32 R9, RZ, RZ, RZ ;  /* 0x000000ffff097224 */ /* 0x000fe200078e00ff */
[----:B------:R-:W-:Y:S01]  /*0b50*/  IADD3 R7, PT, PT, R17, R15, RZ ;  /* 0x0000000f11077210 */ /* 0x000fe20007ffe0ff */
[----:B------:R-:W-:-:S02]  /*0b60*/  IMAD R17, R14, R3, R2 ;  /* 0x000000030e117224 */ /* 0x000fc400078e0202 */
[----:B------:R-:W-:Y:S01]  /*0b70*/  IMAD.WIDE.U32 R8, R12, UR14, R8 ;  /* 0x0000000e0c087c25 */ /* 0x000fe2000f8e0008 */
[----:B------:R-:W-:-:S03]  /*0b80*/  LEA.HI.X R23, R16, UR13, R7, 0x2, P0 ;  /* 0x0000000d10177c11 */ /* 0x000fc600080f1407 */
[----:B------:R-:W-:Y:S01]  /*0b90*/  IMAD.WIDE.U32 R14, R14, R0, R4 ;  /* 0x000000000e0e7225 */ /* 0x000fe200078e0004 */
[----:B------:R-:W-:-:S03]  /*0ba0*/  IADD3 R9, PT, PT, R25, R9, RZ ;  /* 0x0000000919097210 */ /* 0x000fc60007ffe0ff */
[----:B------:R-:W-:Y:S01]  /*0bb0*/  IMAD.IADD R15, R15, 0x1, R17 ;  /* 0x000000010f0f7824 */ /* 0x000fe200078e0211 */
[C---:B------:R-:W-:Y:S01]  /*0bc0*/  LEA R28, P0, R14.reuse, UR12, 0x2 ;  /* 0x0000000c0e1c7c11 */ /* 0x040fe2000f8010ff */
[----:B------:R-:W-:Y:S02]  /*0bd0*/  IMAD.MOV.U32 R7, RZ, RZ, RZ ;  /* 0x000000ffff077224 */ /* 0x000fe400078e00ff */
[----:B------:R-:W-:Y:S01]  /*0be0*/  IMAD R9, R9, R0, RZ ;  /* 0x0000000009097224 */ /* 0x000fe200078e02ff */
[----:B------:R-:W-:Y:S01]  /*0bf0*/  LEA.HI.X R29, R14, UR13, R15, 0x2, P0 ;  /* 0x0000000d0e1d7c11 */ /* 0x000fe200080f140f */
[----:B------:R-:W-:Y:S02]  /*0c00*/  HFMA2 R15, -RZ, RZ, 0, 0 ;  /* 0x00000000ff0f7431 */ /* 0x000fe400000001ff */
[----:B------:R-:W-:Y:S01]  /*0c10*/  IMAD.WIDE.U32 R6, R12, UR14, R6 ;  /* 0x0000000e0c067c25 */ /* 0x000fe2000f8e0006 */
[----:B------:R-:W-:Y:S01]  /*0c20*/  MOV R14, UR4 ;  /* 0x00000004000e7c02 */ /* 0x000fe20008000f00 */
[----:B------:R-:W-:Y:S01]  /*0c30*/  UIADD3 UR4, UPT, UPT, UR6, 0x5, URZ ;  /* 0x0000000506047890 */ /* 0x000fe2000fffe0ff */
[----:B------:R-:W2:Y:S01]  /*0c40*/  LDG.E R18, desc[UR10][R28.64] ;  /* 0x0000000a1c127981 */ /* 0x000ea2000c1e1900 */
[----:B------:R-:W-:-:S02]  /*0c50*/  IMAD R17, R8, R3, R9 ;  /* 0x0000000308117224 */ /* 0x000fc400078e0209 */
[----:B------:R-:W-:Y:S02]  /*0c60*/  IMAD.IADD R7, R25, 0x1, R7 ;  /* 0x0000000119077824 */ /* 0x000fe400078e0207 */
[----:B------:R-:W-:Y:S01]  /*0c70*/  IMAD.WIDE.U32 R8, R8, R0, R4 ;  /* 0x0000000008087225 */ /* 0x000fe200078e0004 */
[----:B------:R-:W-:-:S03]  /*0c80*/  MOV R20, UR4 ;  /* 0x0000000400147c02 */ /* 0x000fc60008000f00 */
[----:B------:R-:W-:Y:S01]  /*0c90*/  IMAD R7, R7, R0, RZ ;  /* 0x0000000007077224 */ /* 0x000fe200078e02ff */
[----:B------:R-:W-:Y:S01]  /*0ca0*/  LEA R26, P0, R8, UR12, 0x2 ;  /* 0x0000000c081a7c11 */ /* 0x000fe2000f8010ff */
[----:B------:R-:W-:Y:S02]  /*0cb0*/  IMAD.IADD R9, R9, 0x1, R17 ;  /* 0x0000000109097824 */ /* 0x000fe400078e0211 */
[----:B------:R-:W-:-:S03]  /*0cc0*/  IMAD.WIDE.U32 R14, R12, UR14, R14 ;  /* 0x0000000e0c0e7c25 */ /* 0x000fc6000f8e000e */
[----:B------:R-:W-:Y:S01]  /*0cd0*/  LEA.HI.X R27, R8, UR13, R9, 0x2, P0 ;  /* 0x0000000d081b7c11 */ /* 0x000fe200080f1409 */
[C---:B------:R-:W-:Y:S01]  /*0ce0*/  IMAD R17, R6.reuse, R3, R7 ;  /* 0x0000000306117224 */ /* 0x040fe200078e0207 */
[----:B------:R-:W-:Y:S01]  /*0cf0*/  IADD3 R9, PT, PT, R25, R15, RZ ;  /* 0x0000000f19097210 */ /* 0x000fe20007ffe0ff */
[-C--:B------:R-:W-:Y:S01]  /*0d00*/  IMAD.WIDE.U32 R6, R6, R0.reuse, R4 ;  /* 0x0000000006067225 */ /* 0x080fe200078e0004 */
[----:B------:R-:W-:Y:S01]  /*0d10*/  UIADD3 UR4, UPT, UPT, UR6, 0x6, URZ ;  /* 0x0000000606047890 */ /* 0x000fe2000fffe0ff */
[----:B------:R-:W3:Y:S02]  /*0d20*/  LDG.E R24, desc[UR10][R26.64] ;  /* 0x0000000a1a187981 */ /* 0x000ee4000c1e1900 */
[----:B------:R-:W-:Y:S01]  /*0d30*/  IMAD.IADD R7, R7, 0x1, R17 ;  /* 0x0000000107077824 */ /* 0x000fe200078e0211 */
[C---:B------:R-:W-:Y:S01]  /*0d40*/  LEA R8, P0, R6.reuse, UR12, 0x2 ;  /* 0x0000000c06087c11 */ /* 0x040fe2000f8010ff */
[----:B------:R-:W-:Y:S02]  /*0d50*/  IMAD R2, R9, R0, RZ ;  /* 0x0000000009027224 */ /* 0x000fe400078e02ff */
[----:B------:R-:W-:Y:S01]  /*0d60*/  IMAD.MOV.U32 R21, RZ, RZ, RZ ;  /* 0x000000ffff157224 */ /* 0x000fe200078e00ff */
[----:B------:R-:W-:Y:S01]  /*0d70*/  LEA.HI.X R9, R6, UR13, R7, 0x2, P0 ;  /* 0x0000000d06097c11 */ /* 0x000fe200080f1407 */
[----:B------:R-:W-:-:S02]  /*0d80*/  IMAD R7, R14, R3, R2 ;  /* 0x000000030e077224 */ /* 0x000fc400078e0202 */
[----:B------:R-:W-:Y:S01]  /*0d90*/  IMAD.WIDE.U32 R14, R14, R0, R4 ;  /* 0x000000000e0e7225 */ /* 0x000fe200078e0004 */
[----:B------:R-:W-:Y:S01]  /*0da0*/  MOV R17, RZ ;  /* 0x000000ff00117202 */ /* 0x000fe20000000f00 */
[----:B------:R0:W2:Y:S02]  /*0db0*/  LDG.E R2, desc[UR10][R22.64] ;  /* 0x0000000a16027981 */ /* 0x0000a4000c1e1900 */
[----:B------:R-:W-:Y:S01]  /*0dc0*/  IMAD.WIDE.U32 R20, R12, UR14, R20 ;  /* 0x0000000e0c147c25 */ /* 0x000fe2000f8e0014 */
[----:B------:R-:W-:Y:S01]  /*0dd0*/  IADD3 R7, PT, PT, R15, R7, RZ ;  /* 0x000000070f077210 */ /* 0x000fe20007ffe0ff */
[----:B------:R-:W3:Y:S01]  /*0de0*/  LDG.E R8, desc[UR10][R8.64] ;  /* 0x0000000a08087981 */ /* 0x000ee2000c1e1900 */
[C---:B------:R-:W-:Y:S01]  /*0df0*/  LEA R6, P0, R14.reuse, UR12, 0x2 ;  /* 0x0000000c0e067c11 */ /* 0x040fe2000f8010ff */
[----:B------:R-:W-:Y:S02]  /*0e00*/  IMAD.U32 R16, RZ, RZ, UR4 ;  /* 0x00000004ff107e24 */ /* 0x000fe4000f8e00ff */
[----:B------:R-:W-:Y:S01]  /*0e10*/  IMAD.IADD R15, R25, 0x1, R21 ;  /* 0x00000001190f7824 */ /* 0x000fe200078e0215 */
[----:B------:R-:W-:Y:S01]  /*0e20*/  LEA.HI.X R7, R14, UR13, R7, 0x2, P0 ;  /* 0x0000000d0e077c11 */ /* 0x000fe200080f1407 */
[----:B------:R-:W-:-:S04]  /*0e30*/  IMAD.WIDE.U32 R16, R12, UR14, R16 ;  /* 0x0000000e0c107c25 */ /* 0x000fc8000f8e0010 */
[-C--:B------:R-:W-:Y:S01]  /*0e40*/  IMAD R15, R15, R0.reuse, RZ ;  /* 0x000000000f0f7224 */ /* 0x080fe200078e02ff */
[----:B------:R-:W-:Y:S01]  /*0e50*/  UIADD3 UR4, UPT, UPT, UR6, 0x7, URZ ;  /* 0x0000000706047890 */ /* 0x000fe2000fffe0ff */
[----:B------:R-:W-:Y:S01]  /*0e60*/  IMAD.IADD R17, R25, 0x1, R17 ;  /* 0x0000000119117824 */ /* 0x000fe200078e0211 */
[----:B------:R-:W4:Y:S01]  /*0e70*/  LDG.E R6, desc[UR10][R6.64] ;  /* 0x0000000a06067981 */ /* 0x000f22000c1e1900 */
[C---:B------:R-:W-:Y:S02]  /*0e80*/  IMAD R15, R20.reuse, R3, R15 ;  /* 0x00000003140f7224 */ /* 0x040fe400078e020f */
[----:B------:R-:W-:-:S04]  /*0e90*/  IMAD.WIDE.U32 R20, R20, R0, R4 ;  /* 0x0000000014147225 */ /* 0x000fc800078e0004 */
[----:B------:R-:W-:Y:S01]  /*0ea0*/  IMAD R17, R17, R0, RZ ;  /* 0x0000000011117224 */ /* 0x000fe200078e02ff */
[----:B------:R-:W-:-:S03]  /*0eb0*/  IADD3 R15, PT, PT, R21, R15, RZ ;  /* 0x0000000f150f7210 */ /* 0x000fc60007ffe0ff */
[C---:B------:R-:W-:Y:S02]  /*0ec0*/  IMAD R21, R16.reuse, R3, R17 ;  /* 0x0000000310157224 */ /* 0x040fe400078e0211 */
[----:B------:R-:W-:Y:S01]  /*0ed0*/  IMAD.WIDE.U32 R16, R16, R0, R4 ;  /* 0x0000000010107225 */ /* 0x000fe200078e0004 */
[----:B------:R-:W-:-:S04]  /*0ee0*/  LEA R14, P0, R20, UR12, 0x2 ;  /* 0x0000000c140e7c11 */ /* 0x000fc8000f8010ff */
[----:B------:R-:W-:Y:S01]  /*0ef0*/  IADD3 R17, PT, PT, R17, R21, RZ ;  /* 0x0000001511117210 */ /* 0x000fe20007ffe0ff */
[----:B------:R-:W-:Y:S01]  /*0f00*/  HFMA2 R21, -RZ, RZ, 0, 0 ;  /* 0x00000000ff157431 */ /* 0x000fe200000001ff */
[----:B------:R-:W-:Y:S01]  /*0f10*/  LEA.HI.X R15, R20, UR13, R15, 0x2, P0 ;  /* 0x0000000d140f7c11 */ /* 0x000fe200080f140f */
[----:B------:R-:W-:Y:S01]  /*0f20*/  IMAD.U32 R20, RZ, RZ, UR4 ;  /* 0x00000004ff147e24 */ /* 0x000fe2000f8e00ff */
[----:B0-----:R-:W-:-:S03]  /*0f30*/  LEA R22, P0, R16, UR12, 0x2 ;  /* 0x0000000c10167c11 */ /* 0x001fc6000f8010ff */
[----:B------:R-:W4:Y:S01]  /*0f40*/  LDG.E R14, desc[UR10][R14.64] ;  /* 0x0000000a0e0e7981 */ /* 0x000f22000c1e1900 */
[----:B------:R-:W-:-:S04]  /*0f50*/  IMAD.WIDE.U32 R20, R12, UR14, R20 ;  /* 0x0000000e0c147c25 */ /* 0x000fc8000f8e0014 */
[----:B------:R-:W-:Y:S01]  /*0f60*/  IMAD.IADD R25, R25, 0x1, R21 ;  /* 0x0000000119197824 */ /* 0x000fe200078e0215 */
[----:B------:R-:W-:-:S03]  /*0f70*/  LEA.HI.X R23, R16, UR13, R17, 0x2, P0 ;  /* 0x0000000d10177c11 */ /* 0x000fc600080f1411 */
[-C--:B------:R-:W-:Y:S02]  /*0f80*/  IMAD R25, R25, R0.reuse, RZ ;  /* 0x0000000019197224 */ /* 0x080fe400078e02ff */
[C---:B------:R-:W-:Y:S01]  /*0f90*/  IMAD.WIDE.U32 R16, R20.reuse, R0, R4 ;  /* 0x0000000014107225 */ /* 0x040fe200078e0004 */
[----:B------:R-:W5:Y:S03]  /*0fa0*/  LDG.E R22, desc[UR10][R22.64] ;  /* 0x0000000a16167981 */ /* 0x000f66000c1e1900 */
[----:B------:R-:W-:Y:S01]  /*0fb0*/  IMAD R25, R20, R3, R25 ;  /* 0x0000000314197224 */ /* 0x000fe200078e0219 */
[----:B------:R-:W-:-:S04]  /*0fc0*/  LEA R20, P0, R16, UR12, 0x2 ;  /* 0x0000000c10147c11 */ /* 0x000fc8000f8010ff */
[----:B------:R-:W-:-:S04]  /*0fd0*/  IADD3 R17, PT, PT, R17, R25, RZ ;  /* 0x0000001911117210 */ /* 0x000fc80007ffe0ff */
[----:B------:R-:W-:-:S05]  /*0fe0*/  LEA.HI.X R21, R16, UR13, R17, 0x2, P0 ;  /* 0x0000000d10157c11 */ /* 0x000fca00080f1411 */
[----:B------:R-:W5:Y:S01]  /*0ff0*/  LDG.E R20, desc[UR10][R20.64] ;  /* 0x0000000a14147981 */ /* 0x000f62000c1e1900 */
[----:B------:R-:W-:Y:S01]  /*1000*/  UIADD3 UR6, UPT, UPT, UR6, 0x8, URZ ;  /* 0x0000000806067890 */ /* 0x000fe2000fffe0ff */
[----:B------:R-:W-:Y:S01]  /*1010*/  UMOV UR7, URZ ;  /* 0x000000ff00077c82 */ /* 0x000fe20008000000 */
[----:B--2---:R-:W-:-:S04]  /*1020*/  FMNMX3 R19, R19, R2, R18, PT ;  /* 0x0000000213137276 */ /* 0x004fc80003800012 */
[----:B---3--:R-:W-:-:S04]  /*1030*/  FMNMX3 R19, R19, R24, R8, PT ;  /* 0x0000001813137276 */ /* 0x008fc80003800008 */
[----:B----4-:R-:W-:-:S04]  /*1040*/  FMNMX3 R19, R19, R6, R14, PT ;  /* 0x0000000613137276 */ /* 0x010fc8000380000e */
[----:B-----5:R-:W-:-:S07]  /*1050*/  FMNMX3 R19, R19, R22, R20, PT ;  /* 0x0000001613137276 */ /* 0x020fce0003800014 */
.L_x_6:
[----:B------:R-:W-:Y:S05]  /*1060*/  BRA.U !UP1, `(.L_x_3) ;  /* 0x0000000509507547 */ /* 0x000fea000b800000 */
[----:B------:R-:W-:Y:S02]  /*1070*/  UISETP.GE.U32.AND UP0, UPT, UR8, 0x4, UPT ;  /* 0x000000040800788c */ /* 0x000fe4000bf06070 */
[----:B------:R-:W-:Y:S02]  /*1080*/  ULOP3.LUT UR5, UR14, 0x3, URZ, 0xc0, !UPT ;  /* 0x000000030e057892 */ /* 0x000fe4000f8ec0ff */
[----:B------:R-:W-:Y:S02]  /*1090*/  UISETP.GE.U32.AND.EX UP0, UPT, URZ, URZ, UPT, UP0 ;  /* 0x000000ffff00728c */ /* 0x000fe4000bf06100 */
[----:B------:R-:W-:Y:S01]  /*10a0*/  UISETP.NE.U32.AND UP1, UPT, UR5, URZ, UPT ;  /* 0x000000ff0500728c */ /* 0x000fe2000bf25070 */
[----:B------:R-:W-:Y:S01]  /*10b0*/  UMOV UR4, URZ ;  /* 0x000000ff00047c82 */ /* 0x000fe20008000000 */
[----:B------:R-:W0:Y:S02]  /*10c0*/  LDCU.64 UR18, c[0x0][0x380] ;  /* 0x00007000ff1277ac */ /* 0x000e240008000a00 */
[----:B------:R-:W-:-:S03]  /*10d0*/  UISETP.NE.AND.EX UP1, UPT, UR4, URZ, UPT, UP1 ;  /* 0x000000ff0400728c */ /* 0x000fc6000bf25310 */
[----:B------:R-:W-:Y:S08]  /*10e0*/  BRA.U !UP0, `(.L_x_7) ;  /* 0x0000000108d87547 */ /* 0x000ff0000b800000 */
[----:B------:R-:W-:Y:S01]  /*10f0*/  UIADD3 UR12, UPT, UPT, UR6, 0x1, URZ ;  /* 0x00000001060c7890 */ /* 0x000fe2000fffe0ff */
[----:B------:R-:W-:Y:S01]  /*1100*/  MOV R23, UR7 ;  /* 0x0000000700177c02 */ /* 0x000fe20008000f00 */
[----:B------:R-:W-:Y:S01]  /*1110*/  IMAD.U32 R22, RZ, RZ, UR6 ;  /* 0x00000006ff167e24 */ /* 0x000fe2000f8e00ff */
[----:B------:R-:W-:Y:S01]  /*1120*/  UIADD3 UR13, UPT, UPT, UR6, 0x2, URZ ;  /* 0x00000002060d7890 */ /* 0x000fe2000fffe0ff */
[----:B------:R-:W-:Y:S01]  /*1130*/  IMAD R17, R13, UR14, RZ ;  /* 0x0000000e0d117c24 */ /* 0x000fe2000f8e02ff */
[----:B------:R-:W-:Y:S01]  /*1140*/  UIADD3 UR16, UPT, UPT, UR6, 0x3, URZ ;  /* 0x0000000306107890 */ /* 0x000fe2000fffe0ff */
[----:B------:R-:W-:Y:S01]  /*1150*/  HFMA2 R15, -RZ, RZ, 0, 0 ;  /* 0x00000000ff0f7431 */ /* 0x000fe200000001ff */
[----:B------:R-:W1:Y:S01]  /*1160*/  LDCU.64 UR8, c[0x0][0x380] ;  /* 0x00007000ff0877ac */ /* 0x000e620008000a00 */
[C---:B------:R-:W-:Y:S01]  /*1170*/  IMAD R17, R12.reuse, UR15, R17 ;  /* 0x0000000f0c117c24 */ /* 0x040fe2000f8e0211 */
[----:B------:R-:W-:Y:S01]  /*1180*/  MOV R14, UR13 ;  /* 0x0000000d000e7c02 */ /* 0x000fe20008000f00 */
[----:B------:R-:W-:Y:S01]  /*1190*/  IMAD.WIDE.U32 R22, R12, UR14, R22 ;  /* 0x0000000e0c167c25 */ /* 0x000fe2000f8e0016 */
[----:B------:R-:W-:-:S02]  /*11a0*/  MOV R20, UR16 ;  /* 0x0000001000147c02 */ /* 0x000fc40008000f00 */
[----:B------:R-:W-:Y:S01]  /*11b0*/  MOV R21, RZ ;  /* 0x000000ff00157202 */ /* 0x000fe20000000f00 */
[----:B------:R-:W-:Y:S02]  /*11c0*/  IMAD.U32 R6, RZ, RZ, UR12 ;  /* 0x0000000cff067e24 */ /* 0x000fe4000f8e00ff */
[----:B------:R-:W-:Y:S02]  /*11d0*/  IMAD.MOV.U32 R7, RZ, RZ, RZ ;  /* 0x000000ffff077224 */ /* 0x000fe400078e00ff */
[----:B------:R-:W-:Y:S02]  /*11e0*/  IMAD.IADD R9, R17, 0x1, R23 ;  /* 0x0000000111097824 */ /* 0x000fe400078e0217 */
[----:B------:R-:W-:-:S04]  /*11f0*/  IMAD.WIDE.U32 R6, R12, UR14, R6 ;  /* 0x0000000e0c067c25 */ /* 0x000fc8000f8e0006 */
[----:B------:R-:W-:-:S04]  /*1200*/  IMAD.WIDE.U32 R14, R12, UR14, R14 ;  /* 0x0000000e0c0e7c25 */ /* 0x000fc8000f8e000e */
[----:B------:R-:W-:Y:S02]  /*1210*/  IMAD R9, R9, R0, RZ ;  /* 0x0000000009097224 */ /* 0x000fe400078e02ff */
[----:B------:R-:W-:-:S04]  /*1220*/  IMAD.WIDE.U32 R20, R12, UR14, R20 ;  /* 0x0000000e0c147c25 */ /* 0x000fc8000f8e0014 */
[C---:B------:R-:W-:Y:S02]  /*1230*/  IMAD.IADD R7, R17.reuse, 0x1, R7 ;  /* 0x0000000111077824 */ /* 0x040fe400078e0207 */
[C---:B------:R-:W-:Y:S01]  /*1240*/  IMAD.IADD R15, R17.reuse, 0x1, R15 ;  /* 0x00000001110f7824 */ /* 0x040fe200078e020f */
[----:B------:R-:W-:Y:S01]  /*1250*/  IADD3 R17, PT, PT, R17, R21, RZ ;  /* 0x0000001511117210 */ /* 0x000fe20007ffe0ff */
[C---:B------:R-:W-:Y:S02]  /*1260*/  IMAD R9, R22.reuse, R3, R9 ;  /* 0x0000000316097224 */ /* 0x040fe400078e0209 */
[-C--:B------:R-:W-:Y:S02]  /*1270*/  IMAD R7, R7, R0.reuse, RZ ;  /* 0x0000000007077224 */ /* 0x080fe400078e02ff */
[----:B------:R-:W-:-:S04]  /*1280*/  IMAD.WIDE.U32 R22, R22, R0, R4 ;  /* 0x0000000016167225 */ /* 0x000fc800078e0004 */
[----:B------:R-:W-:Y:S01]  /*1290*/  IMAD R21, R6, R3, R7 ;  /* 0x0000000306157224 */ /* 0x000fe200078e0207 */
[----:B-1----:R-:W-:Y:S01]  /*12a0*/  LEA R8, P0, R22, UR8, 0x2 ;  /* 0x0000000816087c11 */ /* 0x002fe2000f8010ff */
[-C--:B------:R-:W-:Y:S02]  /*12b0*/  IMAD R15, R15, R0.reuse, RZ ;  /* 0x000000000f0f7224 */ /* 0x080fe400078e02ff */
[----:B------:R-:W-:Y:S02]  /*12c0*/  IMAD.IADD R9, R23, 0x1, R9 ;  /* 0x0000000117097824 */ /* 0x000fe400078e0209 */
[----:B------:R-:W-:-:S03]  /*12d0*/  IMAD.WIDE.U32 R6, R6, R0, R4 ;  /* 0x0000000006067225 */ /* 0x000fc600078e0004 */
[----:B------:R-:W-:Y:S01]  /*12e0*/  LEA.HI.X R9, R22, UR9, R9, 0x2, P0 ;  /* 0x0000000916097c11 */ /* 0x000fe200080f1409 */
[-C--:B------:R-:W-:Y:S01]  /*12f0*/  IMAD R2, R17, R0.reuse, RZ ;  /* 0x0000000011027224 */ /* 0x080fe200078e02ff */
[----:B------:R-:W-:Y:S01]  /*1300*/  IADD3 R21, PT, PT, R7, R21, RZ ;  /* 0x0000001507157210 */ /* 0x000fe20007ffe0ff */
[C---:B------:R-:W-:Y:S02]  /*1310*/  IMAD R23, R14.reuse, R3, R15 ;  /* 0x000000030e177224 */ /* 0x040fe400078e020f */
[-CC-:B------:R-:W-:Y:S01]  /*1320*/  IMAD.WIDE.U32 R14, R14, R0.reuse, R4.reuse ;  /* 0x000000000e0e7225 */ /* 0x180fe200078e0004 */
[----:B------:R-:W2:Y:S03]  /*1330*/  LDG.E R8, desc[UR10][R8.64] ;  /* 0x0000000a08087981 */ /* 0x000ea6000c1e1900 */
[----:B------:R-:W-:Y:S01]  /*1340*/  IMAD.WIDE.U32 R16, R20, R0, R4 ;  /* 0x0000000014107225 */ /* 0x000fe200078e0004 */
[----:B------:R-:W-:-:S03]  /*1350*/  LEA R22, P1, R14, UR8, 0x2 ;  /* 0x000000080e167c11 */ /* 0x000fc6000f8210ff */
[----:B------:R-:W-:Y:S01]  /*1360*/  IMAD R25, R20, R3, R2 ;  /* 0x0000000314197224 */ /* 0x000fe200078e0202 */
[----:B------:R-:W-:Y:S01]  /*1370*/  LEA R20, P0, R6, UR8, 0x2 ;  /* 0x0000000806147c11 */ /* 0x000fe2000f8010ff */
[----:B------:R-:W-:Y:S01]  /*1380*/  IMAD.IADD R23, R15, 0x1, R23 ;  /* 0x000000010f177824 */ /* 0x000fe200078e0217 */
[----:B------:R-:W-:Y:S02]  /*1390*/  LEA R24, P2, R16, UR8, 0x2 ;  /* 0x0000000810187c11 */ /* 0x000fe4000f8410ff */
[----:B------:R-:W-:Y:S02]  /*13a0*/  IADD3 R25, PT, PT, R17, R25, RZ ;  /* 0x0000001911197210 */ /* 0x000fe40007ffe0ff */
[----:B------:R-:W-:Y:S02]  /*13b0*/  LEA.HI.X R21, R6, UR9, R21, 0x2, P0 ;  /* 0x0000000906157c11 */ /* 0x000fe400080f1415 */
[----:B------:R-:W-:Y:S02]  /*13c0*/  LEA.HI.X R23, R14, UR9, R23, 0x2, P1 ;  /* 0x000000090e177c11 */ /* 0x000fe400088f1417 */
[----:B------:R-:W-:Y:S01]  /*13d0*/  LEA.HI.X R25, R16, UR9, R25, 0x2, P2 ;  /* 0x0000000910197c11 */ /* 0x000fe200090f1419 */
[----:B------:R-:W2:Y:S04]  /*13e0*/  LDG.E R20, desc[UR10][R20.64] ;  /* 0x0000000a14147981 */ /* 0x000ea8000c1e1900 */
[----:B------:R-:W3:Y:S04]  /*13f0*/  LDG.E R22, desc[UR10][R22.64] ;  /* 0x0000000a16167981 */ /* 0x000ee8000c1e1900 */
[----:B------:R-:W3:Y:S01]  /*1400*/  LDG.E R24, desc[UR10][R24.64] ;  /* 0x0000000a18187981 */ /* 0x000ee2000c1e1900 */
[----:B------:R-:W-:Y:S01]  /*1410*/  UIADD3 UR6, UPT, UPT, UR6, 0x4, URZ ;  /* 0x0000000406067890 */ /* 0x000fe2000fffe0ff */
[----:B------:R-:W-:Y:S01]  /*1420*/  UMOV UR7, URZ ;  /* 0x000000ff00077c82 */ /* 0x000fe20008000000 */
[----:B--2---:R-:W-:-:S04]  /*1430*/  FMNMX3 R19, R19, R8, R20, PT ;  /* 0x0000000813137276 */ /* 0x004fc80003800014 */
[----:B---3--:R-:W-:-:S07]  /*1440*/  FMNMX3 R19, R19, R22, R24, PT ;  /* 0x0000001613137276 */ /* 0x008fce0003800018 */
.L_x_7:
[----:B------:R-:W-:Y:S05]  /*1450*/  BRA.U !UP1, `(.L_x_3) ;  /* 0x0000000109547547 */ /* 0x000fea000b800000 */
.L_x_8:
[----:B------:R-:W-:Y:S01]  /*1460*/  MOV R7, UR7 ;  /* 0x0000000700077c02 */ /* 0x000fe20008000f00 */
[----:B------:R-:W-:Y:S02]  /*1470*/  IMAD.U32 R6, RZ, RZ, UR6 ;  /* 0x00000006ff067e24 */ /* 0x000fe4000f8e00ff */
[----:B------:R-:W-:Y:S02]  /*1480*/  IMAD R9, R13, UR14, RZ ;  /* 0x0000000e0d097c24 */ /* 0x000fe4000f8e02ff */
[----:B------:R-:W-:-:S04]  /*1490*/  IMAD.WIDE.U32 R6, R12, UR14, R6 ;  /* 0x0000000e0c067c25 */ /* 0x000fc8000f8e0006 */
[----:B------:R-:W-:-:S04]  /*14a0*/  IMAD R9, R12, UR15, R9 ;  /* 0x0000000f0c097c24 */ /* 0x000fc8000f8e0209 */
[----:B------:R-:W-:Y:S02]  /*14b0*/  IMAD.IADD R7, R9, 0x1, R7 ;  /* 0x0000000109077824 */ /* 0x000fe400078e0207 */
[----:B------:R-:W-:-:S04]  /*14c0*/  IMAD.WIDE.U32 R8, R6, R0, R4 ;  /* 0x0000000006087225 */ /* 0x000fc800078e0004 */
[----:B------:R-:W-:-:S04]  /*14d0*/  IMAD R7, R7, R0, RZ ;  /* 0x0000000007077224 */ /* 0x000fc800078e02ff */
[----:B------:R-:W-:Y:S01]  /*14e0*/  IMAD R7, R6, R3, R7 ;  /* 0x0000000306077224 */ /* 0x000fe200078e0207 */
[----:B0-----:R-:W-:-:S04]  /*14f0*/  LEA R6, P0, R8, UR18, 0x2 ;  /* 0x0000001208067c11 */ /* 0x001fc8000f8010ff */
[----:B------:R-:W-:-:S04]  /*1500*/  IADD3 R7, PT, PT, R9, R7, RZ ;  /* 0x0000000709077210 */ /* 0x000fc80007ffe0ff */
[----:B------:R-:W-:-:S05]  /*1510*/  LEA.HI.X R7, R8, UR19, R7, 0x2, P0 ;  /* 0x0000001308077c11 */ /* 0x000fca00080f1407 */
[----:B------:R-:W2:Y:S01]  /*1520*/  LDG.E R6, desc[UR10][R6.64] ;  /* 0x0000000a06067981 */ /* 0x000ea2000c1e1900 */
[----:B------:R-:W-:Y:S02]  /*1530*/  UIADD3 UR5, UP0, UPT, UR5, -0x1, URZ ;  /* 0xffffffff05057890 */ /* 0x000fe4000ff1e0ff */
[----:B------:R-:W-:Y:S02]  /*1540*/  UIADD3 UR6, UPT, UPT, UR6, 0x1, URZ ;  /* 0x0000000106067890 */ /* 0x000fe4000fffe0ff */
[----:B------:R-:W-:Y:S02]  /*1550*/  UIADD3.X UR4, UPT, UPT, UR4, -0x1, URZ, UP0, !UPT ;  /* 0xffffffff04047890 */ /* 0x000fe400087fe4ff */
[----:B------:R-:W-:Y:S01]  /*1560*/  UISETP.NE.U32.AND UP0, UPT, UR5, URZ, UPT ;  /* 0x000000ff0500728c */ /* 0x000fe2000bf05070 */
[----:B------:R-:W-:-:S03]  /*1570*/  UMOV UR7, URZ ;  /* 0x000000ff00077c82 */ /* 0x000fc60008000000 */
[----:B------:R-:W-:Y:S01]  /*1580*/  UISETP.NE.AND.EX UP0, UPT, UR4, URZ, UPT, UP0 ;  /* 0x000000ff0400728c */ /* 0x000fe2000bf05300 */
[----:B--2---:R-:W-:-:S08]  /*1590*/  FMNMX R19, R6, R19, PT ;  /* 0x0000001306137209 */ /* 0x004fd00003800000 */
[----:B------:R-:W-:Y:S05]  /*15a0*/  BRA.U UP0, `(.L_x_8) ;  /* 0xfffffffd00ac7547 */ /* 0x000fea000b83ffff */
.L_x_3:
[----:B------:R-:W1:Y:S02]  /*15b0*/  LDCU.64 UR4, c[0x0][0x388] ;  /* 0x00007100ff0477ac */ /* 0x000e640008000a00 */
[----:B-1----:R-:W-:-:S04]  /*15c0*/  LEA R2, P0, R10, UR4, 0x2 ;  /* 0x000000040a027c11 */ /* 0x002fc8000f8010ff */
[----:B------:R-:W-:-:S05]  /*15d0*/  LEA.HI.X R3, R10, UR5, R11, 0x2, P0 ;  /* 0x000000050a037c11 */ /* 0x000fca00080f140b */
[----:B------:R-:W-:Y:S01]  /*15e0*/  STG.E desc[UR10][R2.64], R19 ;  /* 0x0000001302007986 */ /* 0x000fe2000c10190a */
[----:B0-----:R-:W-:Y:S05]  /*15f0*/  EXIT ;  /* 0x000000000000794d */ /* 0x001fea0003800000 */
        .weak           $__internal_0_$__cuda_sm20_div_u64
        .type           $__internal_0_$__cuda_sm20_div_u64,@function
        .size           $__internal_0_$__cuda_sm20_div_u64,(.L_x_10 - $__internal_0_$__cuda_sm20_div_u64)
$__internal_0_$__cuda_sm20_div_u64:
[----:B------:R-:W0:Y:S01]  /*1600*/  LDCU.64 UR4, c[0x0][0x3b0] ;  /* 0x00007600ff0477ac */ /* 0x000e220008000a00 */
[----:B------:R-:W1:Y:S01]  /*1610*/  LDC.64 R2, c[0x0][0x3b0] ;  /* 0x0000ec00ff027b82 */ /* 0x000e620000000a00 */
[----:B0-----:R-:W0:Y:S08]  /*1620*/  I2F.U64.RP R8, UR4 ;  /* 0x0000000400087d12 */ /* 0x001e300008309000 */
[----:B0-----:R-:W0:Y:S02]  /*1630*/  MUFU.RCP R8, R8 ;  /* 0x0000000800087308 */ /* 0x001e240000001000 */
[----:B0-----:R-:W-:-:S06]  /*1640*/  VIADD R4, R8, 0x1ffffffe ;  /* 0x1ffffffe08047836 */ /* 0x001fcc0000000000 */
[----:B------:R-:W1:Y:S02]  /*1650*/  F2I.U64.TRUNC R4, R4 ;  /* 0x0000000400047311 */ /* 0x000e64000020d800 */
[----:B-1----:R-:W-:-:S04]  /*1660*/  IMAD.WIDE.U32 R6, R4, R2, RZ ;  /* 0x0000000204067225 */ /* 0x002fc800078e00ff */
[----:B------:R-:W-:Y:S01]  /*1670*/  IMAD R7, R4, R3, R7 ;  /* 0x0000000304077224 */ /* 0x000fe200078e0207 */
[----:B------:R-:W-:-:S03]  /*1680*/  IADD3 R9, P0, PT, RZ, -R6, RZ ;  /* 0x80000006ff097210 */ /* 0x000fc60007f1e0ff */
[----:B------:R-:W-:Y:S02]  /*1690*/  IMAD R7, R5, R2, R7 ;  /* 0x0000000205077224 */ /* 0x000fe400078e0207 */
[----:B------:R-:W-:-:S03]  /*16a0*/  IMAD.HI.U32 R6, R4, R9, RZ ;  /* 0x0000000904067227 */ /* 0x000fc600078e00ff */
[----:B------:R-:W-:Y:S01]  /*16b0*/  IADD3.X R13, PT, PT, RZ, ~R7, RZ, P0, !PT ;  /* 0x80000007ff0d7210 */ /* 0x000fe200007fe4ff */
[----:B------:R-:W-:-:S04]  /*16c0*/  IMAD.MOV.U32 R7, RZ, RZ, R4 ;  /* 0x000000ffff077224 */ /* 0x000fc800078e0004 */
[----:B------:R-:W-:-:S04]  /*16d0*/  IMAD.WIDE.U32 R6, P0, R4, R13, R6 ;  /* 0x0000000d04067225 */ /* 0x000fc80007800006 */
[C---:B------:R-:W-:Y:S02]  /*16e0*/  IMAD R15, R5.reuse, R13, RZ ;  /* 0x0000000d050f7224 */ /* 0x040fe400078e02ff */
[----:B------:R-:W-:-:S04]  /*16f0*/  IMAD.HI.U32 R6, P1, R5, R9, R6 ;  /* 0x0000000905067227 */ /* 0x000fc80007820006 */
[----:B------:R-:W-:Y:S01]  /*1700*/  IMAD.HI.U32 R13, R5, R13, RZ ;  /* 0x0000000d050d7227 */ /* 0x000fe200078e00ff */
[----:B------:R-:W-:-:S04]  /*1710*/  IADD3 R7, P2, PT, R15, R6, RZ ;  /* 0x000000060f077210 */ /* 0x000fc80007f5e0ff */
[----:B------:R-:W-:Y:S01]  /*1720*/  IADD3.X R6, PT, PT, R13, R5, RZ, P0, !PT ;  /* 0x000000050d067210 */ /* 0x000fe200007fe4ff */
[----:B------:R-:W-:-:S03]  /*1730*/  IMAD.WIDE.U32 R4, R7, R2, RZ ;  /* 0x0000000207047225 */ /* 0x000fc600078e00ff */
[----:B------:R-:W-:Y:S01]  /*1740*/  IADD3.X R9, PT, PT, RZ, RZ, R6, P2, P1 ;  /* 0x000000ffff097210 */ /* 0x000fe200017e2406 */
[----:B------:R-:W-:Y:S01]  /*1750*/  IMAD R5, R7, R3, R5 ;  /* 0x0000000307057224 */ /* 0x000fe200078e0205 */
[----:B------:R-:W-:-:S03]  /*1760*/  IADD3 R13, P0, PT, RZ, -R4, RZ ;  /* 0x80000004ff0d7210 */ /* 0x000fc60007f1e0ff */
[----:B------:R-:W-:Y:S02]  /*1770*/  IMAD R5, R9, R2, R5 ;  /* 0x0000000209057224 */ /* 0x000fe400078e0205 */
[----:B------:R-:W-:-:S04]  /*1780*/  IMAD.HI.U32 R6, R7, R13, RZ ;  /* 0x0000000d07067227 */ /* 0x000fc800078e00ff */
[----:B------:R-:W-:Y:S02]  /*1790*/  IMAD.X R4, RZ, RZ, ~R5, P0 ;  /* 0x000000ffff047224 */ /* 0x000fe400000e0e05 */
[----:B------:R-:W-:Y:S02]  /*17a0*/  IMAD.MOV.U32 R5, RZ, RZ, RZ ;  /* 0x000000ffff057224 */ /* 0x000fe400078e00ff */
[----:B------:R-:W-:-:S04]  /*17b0*/  IMAD.WIDE.U32 R6, P0, R7, R4, R6 ;  /* 0x0000000407067225 */ /* 0x000fc80007800006 */
[C---:B------:R-:W-:Y:S02]  /*17c0*/  IMAD R8, R9.reuse, R4, RZ ;  /* 0x0000000409087224 */ /* 0x040fe400078e02ff */
[----:B------:R-:W-:-:S04]  /*17d0*/  IMAD.HI.U32 R7, P1, R9, R13, R6 ;  /* 0x0000000d09077227 */ /* 0x000fc80007820006 */
[----:B------:R-:W-:Y:S01]  /*17e0*/  IMAD.HI.U32 R4, R9, R4, RZ ;  /* 0x0000000409047227 */ /* 0x000fe200078e00ff */
[----:B------:R-:W-:-:S04]  /*17f0*/  IADD3 R7, P2, PT, R8, R7, RZ ;  /* 0x0000000708077210 */ /* 0x000fc80007f5e0ff */
[----:B------:R-:W-:Y:S01]  /*1800*/  IADD3.X R9, PT, PT, R4, R9, RZ, P0, !PT ;  /* 0x0000000904097210 */ /* 0x000fe200007fe4ff */
[----:B------:R-:W-:-:S03]  /*1810*/  IMAD.HI.U32 R4, R7, R10, RZ ;  /* 0x0000000a07047227 */ /* 0x000fc600078e00ff */
[----:B------:R-:W-:Y:S01]  /*1820*/  IADD3.X R9, PT, PT, RZ, RZ, R9, P2, P1 ;  /* 0x000000ffff097210 */ /* 0x000fe200017e2409 */
[----:B------:R-:W-:-:S04]  /*1830*/  IMAD.WIDE.U32 R4, R7, R11, R4 ;  /* 0x0000000b07047225 */ /* 0x000fc800078e0004 */
[C---:B------:R-:W-:Y:S02]  /*1840*/  IMAD R7, R9.reuse, R11, RZ ;  /* 0x0000000b09077224 */ /* 0x040fe400078e02ff */
[----:B------:R-:W-:-:S04]  /*1850*/  IMAD.HI.U32 R4, P0, R9, R10, R4 ;  /* 0x0000000a09047227 */ /* 0x000fc80007800004 */
[----:B------:R-:W-:Y:S01]  /*1860*/  IMAD.HI.U32 R6, R9, R11, RZ ;  /* 0x0000000b09067227 */ /* 0x000fe200078e00ff */
[----:B------:R-:W-:-:S04]  /*1870*/  IADD3 R7, P1, PT, R7, R4, RZ ;  /* 0x0000000407077210 */ /* 0x000fc80007f3e0ff */
[----:B------:R-:W-:Y:S01]  /*1880*/  IADD3.X R6, PT, PT, R6, RZ, RZ, P0, !PT ;  /* 0x000000ff06067210 */ /* 0x000fe200007fe4ff */
[----:B------:R-:W-:-:S04]  /*1890*/  IMAD.WIDE.U32 R4, R7, R2, RZ ;  /* 0x0000000207047225 */ /* 0x000fc800078e00ff */
[----:B------:R-:W-:Y:S01]  /*18a0*/  IMAD.X R9, RZ, RZ, R6, P1 ;  /* 0x000000ffff097224 */ /* 0x000fe200008e0606 */
[----:B------:R-:W-:Y:S01]  /*18b0*/  IADD3 R13, P1, PT, -R4, R10, RZ ;  /* 0x0000000a040d7210 */ /* 0x000fe20007f3e1ff */
[----:B------:R-:W-:-:S03]  /*18c0*/  IMAD R5, R7, R3, R5 ;  /* 0x0000000307057224 */ /* 0x000fc600078e0205 */
[-C--:B------:R-:W-:Y:S01]  /*18d0*/  ISETP.GE.U32.AND P0, PT, R13, R2.reuse, PT ;  /* 0x000000020d00720c */ /* 0x080fe20003f06070 */
[----:B------:R-:W-:-:S05]  /*18e0*/  IMAD R5, R9, R2, R5 ;  /* 0x0000000209057224 */ /* 0x000fca00078e0205 */
[----:B------:R-:W-:Y:S02]  /*18f0*/  IADD3.X R12, PT, PT, ~R5, R11, RZ, P1, !PT ;  /* 0x0000000b050c7210 */ /* 0x000fe40000ffe5ff */
[----:B------:R-:W-:Y:S02]  /*1900*/  IADD3 R5, P2, PT, R13, -R2, RZ ;  /* 0x800000020d057210 */ /* 0x000fe40007f5e0ff */
[----:B------:R-:W-:Y:S02]  /*1910*/  IADD3 R4, P1, PT, R7, 0x1, RZ ;  /* 0x0000000107047810 */ /* 0x000fe40007f3e0ff */
[C---:B------:R-:W-:Y:S01]  /*1920*/  ISETP.GE.U32.AND.EX P0, PT, R12.reuse, R3, PT, P0 ;  /* 0x000000030c00720c */ /* 0x040fe20003f06100 */
[----:B------:R-:W-:Y:S01]  /*1930*/  IMAD.X R8, R12, 0x1, ~R3, P2 ;  /* 0x000000010c087824 */ /* 0x000fe200010e0e03 */
[----:B------:R-:W-:Y:S02]  /*1940*/  IADD3.X R6, PT, PT, RZ, R9, RZ, P1, !PT ;  /* 0x00000009ff067210 */ /* 0x000fe40000ffe4ff */
[----:B------:R-:W-:-:S02]  /*1950*/  SEL R7, R4, R7, P0 ;  /* 0x0000000704077207 */ /* 0x000fc40000000000 */
[----:B------:R-:W-:Y:S02]  /*1960*/  SEL R5, R5, R13, P0 ;  /* 0x0000000d05057207 */ /* 0x000fe40000000000 */
[----:B------:R-:W-:Y:S02]  /*1970*/  SEL R8, R8, R12, P0 ;  /* 0x0000000c08087207 */ /* 0x000fe40000000000 */
[----:B------:R-:W-:Y:S02]  /*1980*/  SEL R4, R6, R9, P0 ;  /* 0x0000000906047207 */ /* 0x000fe40000000000 */
[----:B------:R-:W-:Y:S02]  /*1990*/  IADD3 R12, P2, PT, R7, 0x1, RZ ;  /* 0x00000001070c7810 */ /* 0x000fe40007f5e0ff */
[----:B------:R-:W-:Y:S02]  /*19a0*/  ISETP.GE.U32.AND P0, PT, R5, R2, PT ;  /* 0x000000020500720c */ /* 0x000fe40003f06070 */
[----:B------:R-:W-:Y:S01]  /*19b0*/  ISETP.NE.U32.AND P1, PT, R2, RZ, PT ;  /* 0x000000ff0200720c */ /* 0x000fe20003f25070 */
[----:B------:R-:W-:Y:S01]  /*19c0*/  IMAD.X R13, RZ, RZ, R4, P2 ;  /* 0x000000ffff0d7224 */ /* 0x000fe200010e0604 */
[----:B------:R-:W-:-:S02]  /*19d0*/  ISETP.GE.U32.AND.EX P0, PT, R8, R3, PT, P0 ;  /* 0x000000030800720c */ /* 0x000fc40003f06100 */
[----:B------:R-:W-:Y:S01]  /*19e0*/  ISETP.NE.AND.EX P1, PT, R3, RZ, PT, P1 ;  /* 0x000000ff0300720c */ /* 0x000fe20003f25310 */
[----:B------:R-:W-:Y:S01]  /*19f0*/  HFMA2 R3, -RZ, RZ, 0, 0 ;  /* 0x00000000ff037431 */ /* 0x000fe200000001ff */
[----:B------:R-:W-:Y:S02]  /*1a00*/  MOV R2, R0 ;  /* 0x0000000000027202 */ /* 0x000fe40000000f00 */
[----:B------:R-:W-:Y:S02]  /*1a10*/  SEL R12, R12, R7, P0 ;  /* 0x000000070c0c7207 */ /* 0x000fe40000000000 */
[----:B------:R-:W-:Y:S02]  /*1a20*/  SEL R13, R13, R4, P0 ;  /* 0x000000040d0d7207 */ /* 0x000fe40000000000 */
[----:B------:R-:W-:Y:S02]  /*1a30*/  SEL R12, R12, 0xffffffff, P1 ;  /* 0xffffffff0c0c7807 */ /* 0x000fe40000800000 */
[----:B------:R-:W-:Y:S01]  /*1a40*/  SEL R13, R13, 0xffffffff, P1 ;  /* 0xffffffff0d0d7807 */ /* 0x000fe20000800000 */
[----:B------:R-:W-:Y:S06]  /*1a50*/  RET.REL.NODEC R2 `(_Z15minReduceKernelPKfPfPmmmmmm) ;  /* 0xffffffe402687950 */ /* 0x000fec0003c3ffff */
.L_x_9:
[----:B------:R-:W-:-:S00]  /*1a60*/  BRA `(.L_x_9) ;  /* 0xfffffffc00fc7947 */ /* 0x000fc0000383ffff */
[----:B------:R-:W-:-:S00]  /*1a70*/  NOP ;  /* 0x0000000000007918 */ /* 0x000fc00000000000 */
        /* <DEDUP_REMOVED lines=8> */
.L_x_10:


//--------------------- .nv.shared.reserved.0     --------------------------
	.section	.nv.shared.reserved.0,"aw",@nobits
	.weak		__nv_reservedSMEM_offset_0_alias
	.size		__nv_reservedSMEM_offset_0_alias, 0, 64
	.other		__nv_reservedSMEM_offset_0_alias,@"STO_CUDA_RESERVED_SHARED STV_DEFAULT"
__nv_reservedSMEM_offset_0_alias:
	.zero		0
	.zero		64


//--------------------- .nv.constant0._Z15minReduceKernelPKfPfPmmmmmm --------------------------
	.section	.nv.constant0._Z15minReduceKernelPKfPfPmmmmmm,"a",@progbits
	.sectionflags	@""
	.align	4
.nv.constant0._Z15minReduceKernelPKfPfPmmmmmm:
	.zero		960


//--------------------- SYMBOLS --------------------------

	.type		.nv.reservedSmem.offset0,@object
	.size		.nv.reservedSmem.offset0,0x4
